//
// Generated by NVIDIA NVVM Compiler
//
// Compiler Build ID: CL-36424714
// Cuda compilation tools, release 13.0, V13.0.88
// Based on NVVM 20.0.0
//

.version 9.0
.target sm_100
.address_size 64

	// .globl	_Z20update_velocity_gl_bPfS_S_S_S_S_S_S_S_S_S_S_S_S_S_S_S_S_S_S_S_S_S_S_iifffii

.visible .entry _Z20update_velocity_gl_bPfS_S_S_S_S_S_S_S_S_S_S_S_S_S_S_S_S_S_S_S_S_S_S_iifffii(
	.param .u64 .ptr .align 1 _Z20update_velocity_gl_bPfS_S_S_S_S_S_S_S_S_S_S_S_S_S_S_S_S_S_S_S_S_S_S_iifffii_param_0,
	.param .u64 .ptr .align 1 _Z20update_velocity_gl_bPfS_S_S_S_S_S_S_S_S_S_S_S_S_S_S_S_S_S_S_S_S_S_S_iifffii_param_1,
	.param .u64 .ptr .align 1 _Z20update_velocity_gl_bPfS_S_S_S_S_S_S_S_S_S_S_S_S_S_S_S_S_S_S_S_S_S_S_iifffii_param_2,
	.param .u64 .ptr .align 1 _Z20update_velocity_gl_bPfS_S_S_S_S_S_S_S_S_S_S_S_S_S_S_S_S_S_S_S_S_S_S_iifffii_param_3,
	.param .u64 .ptr .align 1 _Z20update_velocity_gl_bPfS_S_S_S_S_S_S_S_S_S_S_S_S_S_S_S_S_S_S_S_S_S_S_iifffii_param_4,
	.param .u64 .ptr .align 1 _Z20update_velocity_gl_bPfS_S_S_S_S_S_S_S_S_S_S_S_S_S_S_S_S_S_S_S_S_S_S_iifffii_param_5,
	.param .u64 .ptr .align 1 _Z20update_velocity_gl_bPfS_S_S_S_S_S_S_S_S_S_S_S_S_S_S_S_S_S_S_S_S_S_S_iifffii_param_6,
	.param .u64 .ptr .align 1 _Z20update_velocity_gl_bPfS_S_S_S_S_S_S_S_S_S_S_S_S_S_S_S_S_S_S_S_S_S_S_iifffii_param_7,
	.param .u64 .ptr .align 1 _Z20update_velocity_gl_bPfS_S_S_S_S_S_S_S_S_S_S_S_S_S_S_S_S_S_S_S_S_S_S_iifffii_param_8,
	.param .u64 .ptr .align 1 _Z20update_velocity_gl_bPfS_S_S_S_S_S_S_S_S_S_S_S_S_S_S_S_S_S_S_S_S_S_S_iifffii_param_9,
	.param .u64 .ptr .align 1 _Z20update_velocity_gl_bPfS_S_S_S_S_S_S_S_S_S_S_S_S_S_S_S_S_S_S_S_S_S_S_iifffii_param_10,
	.param .u64 .ptr .align 1 _Z20update_velocity_gl_bPfS_S_S_S_S_S_S_S_S_S_S_S_S_S_S_S_S_S_S_S_S_S_S_iifffii_param_11,
	.param .u64 .ptr .align 1 _Z20update_velocity_gl_bPfS_S_S_S_S_S_S_S_S_S_S_S_S_S_S_S_S_S_S_S_S_S_S_iifffii_param_12,
	.param .u64 .ptr .align 1 _Z20update_velocity_gl_bPfS_S_S_S_S_S_S_S_S_S_S_S_S_S_S_S_S_S_S_S_S_S_S_iifffii_param_13,
	.param .u64 .ptr .align 1 _Z20update_velocity_gl_bPfS_S_S_S_S_S_S_S_S_S_S_S_S_S_S_S_S_S_S_S_S_S_S_iifffii_param_14,
	.param .u64 .ptr .align 1 _Z20update_velocity_gl_bPfS_S_S_S_S_S_S_S_S_S_S_S_S_S_S_S_S_S_S_S_S_S_S_iifffii_param_15,
	.param .u64 .ptr .align 1 _Z20update_velocity_gl_bPfS_S_S_S_S_S_S_S_S_S_S_S_S_S_S_S_S_S_S_S_S_S_S_iifffii_param_16,
	.param .u64 .ptr .align 1 _Z20update_velocity_gl_bPfS_S_S_S_S_S_S_S_S_S_S_S_S_S_S_S_S_S_S_S_S_S_S_iifffii_param_17,
	.param .u64 .ptr .align 1 _Z20update_velocity_gl_bPfS_S_S_S_S_S_S_S_S_S_S_S_S_S_S_S_S_S_S_S_S_S_S_iifffii_param_18,
	.param .u64 .ptr .align 1 _Z20update_velocity_gl_bPfS_S_S_S_S_S_S_S_S_S_S_S_S_S_S_S_S_S_S_S_S_S_S_iifffii_param_19,
	.param .u64 .ptr .align 1 _Z20update_velocity_gl_bPfS_S_S_S_S_S_S_S_S_S_S_S_S_S_S_S_S_S_S_S_S_S_S_iifffii_param_20,
	.param .u64 .ptr .align 1 _Z20update_velocity_gl_bPfS_S_S_S_S_S_S_S_S_S_S_S_S_S_S_S_S_S_S_S_S_S_S_iifffii_param_21,
	.param .u64 .ptr .align 1 _Z20update_velocity_gl_bPfS_S_S_S_S_S_S_S_S_S_S_S_S_S_S_S_S_S_S_S_S_S_S_iifffii_param_22,
	.param .u64 .ptr .align 1 _Z20update_velocity_gl_bPfS_S_S_S_S_S_S_S_S_S_S_S_S_S_S_S_S_S_S_S_S_S_S_iifffii_param_23,
	.param .u32 _Z20update_velocity_gl_bPfS_S_S_S_S_S_S_S_S_S_S_S_S_S_S_S_S_S_S_S_S_S_S_iifffii_param_24,
	.param .u32 _Z20update_velocity_gl_bPfS_S_S_S_S_S_S_S_S_S_S_S_S_S_S_S_S_S_S_S_S_S_S_iifffii_param_25,
	.param .f32 _Z20update_velocity_gl_bPfS_S_S_S_S_S_S_S_S_S_S_S_S_S_S_S_S_S_S_S_S_S_S_iifffii_param_26,
	.param .f32 _Z20update_velocity_gl_bPfS_S_S_S_S_S_S_S_S_S_S_S_S_S_S_S_S_S_S_S_S_S_S_iifffii_param_27,
	.param .f32 _Z20update_velocity_gl_bPfS_S_S_S_S_S_S_S_S_S_S_S_S_S_S_S_S_S_S_S_S_S_S_iifffii_param_28,
	.param .u32 _Z20update_velocity_gl_bPfS_S_S_S_S_S_S_S_S_S_S_S_S_S_S_S_S_S_S_S_S_S_S_iifffii_param_29,
	.param .u32 _Z20update_velocity_gl_bPfS_S_S_S_S_S_S_S_S_S_S_S_S_S_S_S_S_S_S_S_S_S_S_iifffii_param_30
)
{
	.reg .pred 	%p<5>;
	.reg .b32 	%r<28>;
	.reg .b32 	%f<60>;
	.reg .b64 	%rd<39>;
	.reg .b64 	%fd<13>;

	ld.param.u64 	%rd2, [_Z20update_velocity_gl_bPfS_S_S_S_S_S_S_S_S_S_S_S_S_S_S_S_S_S_S_S_S_S_S_iifffii_param_1];
	ld.param.u64 	%rd3, [_Z20update_velocity_gl_bPfS_S_S_S_S_S_S_S_S_S_S_S_S_S_S_S_S_S_S_S_S_S_S_iifffii_param_2];
	ld.param.u64 	%rd4, [_Z20update_velocity_gl_bPfS_S_S_S_S_S_S_S_S_S_S_S_S_S_S_S_S_S_S_S_S_S_S_iifffii_param_3];
	ld.param.u64 	%rd5, [_Z20update_velocity_gl_bPfS_S_S_S_S_S_S_S_S_S_S_S_S_S_S_S_S_S_S_S_S_S_S_iifffii_param_4];
	ld.param.u64 	%rd6, [_Z20update_velocity_gl_bPfS_S_S_S_S_S_S_S_S_S_S_S_S_S_S_S_S_S_S_S_S_S_S_iifffii_param_11];
	ld.param.u32 	%r3, [_Z20update_velocity_gl_bPfS_S_S_S_S_S_S_S_S_S_S_S_S_S_S_S_S_S_S_S_S_S_S_iifffii_param_24];
	ld.param.u32 	%r4, [_Z20update_velocity_gl_bPfS_S_S_S_S_S_S_S_S_S_S_S_S_S_S_S_S_S_S_S_S_S_S_iifffii_param_25];
	ld.param.f32 	%f1, [_Z20update_velocity_gl_bPfS_S_S_S_S_S_S_S_S_S_S_S_S_S_S_S_S_S_S_S_S_S_S_iifffii_param_26];
	ld.param.f32 	%f2, [_Z20update_velocity_gl_bPfS_S_S_S_S_S_S_S_S_S_S_S_S_S_S_S_S_S_S_S_S_S_S_iifffii_param_27];
	ld.param.f32 	%f3, [_Z20update_velocity_gl_bPfS_S_S_S_S_S_S_S_S_S_S_S_S_S_S_S_S_S_S_S_S_S_S_iifffii_param_28];
	ld.param.u32 	%r6, [_Z20update_velocity_gl_bPfS_S_S_S_S_S_S_S_S_S_S_S_S_S_S_S_S_S_S_S_S_S_S_iifffii_param_29];
	ld.param.u32 	%r7, [_Z20update_velocity_gl_bPfS_S_S_S_S_S_S_S_S_S_S_S_S_S_S_S_S_S_S_S_S_S_S_iifffii_param_30];
	mov.u32 	%r8, %ctaid.x;
	mov.u32 	%r9, %ntid.x;
	mov.u32 	%r10, %tid.x;
	mad.lo.s32 	%r1, %r8, %r9, %r10;
	mov.u32 	%r11, %ctaid.y;
	mov.u32 	%r12, %ntid.y;
	mov.u32 	%r13, %tid.y;
	mad.lo.s32 	%r14, %r11, %r12, %r13;
	add.s32 	%r15, %r6, 2;
	add.s32 	%r16, %r6, %r7;
	sub.s32 	%r17, %r3, %r16;
	add.s32 	%r18, %r17, -3;
	setp.gt.s32 	%p1, %r1, %r18;
	min.s32 	%r19, %r1, %r14;
	setp.lt.s32 	%p2, %r19, %r15;
	or.pred  	%p3, %p2, %p1;
	@%p3 bra 	$L__BB0_3;
	sub.s32 	%r20, %r4, %r6;
	add.s32 	%r21, %r20, -3;
	setp.gt.s32 	%p4, %r14, %r21;
	@%p4 bra 	$L__BB0_3;
	ld.param.u64 	%rd38, [_Z20update_velocity_gl_bPfS_S_S_S_S_S_S_S_S_S_S_S_S_S_S_S_S_S_S_S_S_S_S_iifffii_param_0];
	cvta.to.global.u64 	%rd7, %rd4;
	cvta.to.global.u64 	%rd8, %rd5;
	cvta.to.global.u64 	%rd9, %rd3;
	cvta.to.global.u64 	%rd10, %rd6;
	mul.lo.s32 	%r22, %r3, %r14;
	cvt.s64.s32 	%rd11, %r22;
	cvt.s64.s32 	%rd12, %r1;
	add.s64 	%rd13, %rd12, %rd11;
	shl.b64 	%rd14, %rd13, 2;
	add.s64 	%rd15, %rd10, %rd14;
	ld.global.f32 	%f4, [%rd15+-4];
	cvt.f64.f32 	%fd1, %f4;
	rcp.rn.f64 	%fd2, %fd1;
	add.s32 	%r23, %r22, %r1;
	mul.wide.s32 	%rd16, %r23, 4;
	add.s64 	%rd17, %rd10, %rd16;
	ld.global.f32 	%f5, [%rd17];
	cvt.f64.f32 	%fd3, %f5;
	rcp.rn.f64 	%fd4, %fd3;
	add.f64 	%fd5, %fd2, %fd4;
	mul.f64 	%fd6, %fd5, 0d3FE0000000000000;
	cvt.rn.f32.f64 	%f6, %fd6;
	add.s64 	%rd18, %rd9, %rd16;
	ld.global.f32 	%f7, [%rd18];
	add.s64 	%rd19, %rd9, %rd14;
	ld.global.f32 	%f8, [%rd19+-4];
	sub.f32 	%f9, %f7, %f8;
	mul.f32 	%f10, %f9, 0f3F900000;
	ld.global.f32 	%f11, [%rd18+4];
	ld.global.f32 	%f12, [%rd18+-8];
	sub.f32 	%f13, %f11, %f12;
	mul.f32 	%f14, %f13, 0f3D2AAAAB;
	sub.f32 	%f15, %f10, %f14;
	add.s64 	%rd20, %rd8, %rd16;
	ld.global.f32 	%f16, [%rd20];
	sub.s32 	%r24, %r22, %r3;
	add.s32 	%r25, %r24, %r1;
	mul.wide.s32 	%rd21, %r25, 4;
	add.s64 	%rd22, %rd8, %rd21;
	ld.global.f32 	%f17, [%rd22];
	sub.f32 	%f18, %f16, %f17;
	mul.f32 	%f19, %f18, 0f3F900000;
	add.s32 	%r26, %r23, %r3;
	mul.wide.s32 	%rd23, %r3, 4;
	add.s64 	%rd24, %rd20, %rd23;
	ld.global.f32 	%f20, [%rd24];
	mad.lo.s32 	%r27, %r3, -3, %r26;
	mul.wide.s32 	%rd25, %r27, 4;
	add.s64 	%rd26, %rd8, %rd25;
	ld.global.f32 	%f21, [%rd26];
	sub.f32 	%f22, %f20, %f21;
	mul.f32 	%f23, %f22, 0f3D2AAAAB;
	sub.f32 	%f24, %f19, %f23;
	cvta.to.global.u64 	%rd27, %rd38;
	add.s64 	%rd28, %rd27, %rd16;
	ld.global.f32 	%f25, [%rd28];
	div.rn.f32 	%f26, %f15, %f2;
	div.rn.f32 	%f27, %f24, %f3;
	add.f32 	%f28, %f26, %f27;
	mul.f32 	%f29, %f28, %f6;
	mul.f32 	%f30, %f1, %f29;
	sub.f32 	%f31, %f25, %f30;
	st.global.f32 	[%rd28], %f31;
	ld.global.f32 	%f32, [%rd17];
	cvt.f64.f32 	%fd7, %f32;
	rcp.rn.f64 	%fd8, %fd7;
	add.s64 	%rd29, %rd17, %rd23;
	ld.global.f32 	%f33, [%rd29];
	cvt.f64.f32 	%fd9, %f33;
	rcp.rn.f64 	%fd10, %fd9;
	add.f64 	%fd11, %fd8, %fd10;
	mul.f64 	%fd12, %fd11, 0d3FE0000000000000;
	cvt.rn.f32.f64 	%f34, %fd12;
	ld.global.f32 	%f35, [%rd20+4];
	ld.global.f32 	%f36, [%rd20];
	sub.f32 	%f37, %f35, %f36;
	mul.f32 	%f38, %f37, 0f3F900000;
	ld.global.f32 	%f39, [%rd20+8];
	add.s64 	%rd30, %rd8, %rd14;
	ld.global.f32 	%f40, [%rd30+-4];
	sub.f32 	%f41, %f39, %f40;
	mul.f32 	%f42, %f41, 0f3D2AAAAB;
	sub.f32 	%f43, %f38, %f42;
	mul.wide.s32 	%rd31, %r26, 4;
	add.s64 	%rd32, %rd7, %rd31;
	ld.global.f32 	%f44, [%rd32];
	add.s64 	%rd33, %rd7, %rd16;
	ld.global.f32 	%f45, [%rd33];
	sub.f32 	%f46, %f44, %f45;
	mul.f32 	%f47, %f46, 0f3F900000;
	add.s64 	%rd34, %rd32, %rd23;
	ld.global.f32 	%f48, [%rd34];
	add.s64 	%rd35, %rd7, %rd21;
	ld.global.f32 	%f49, [%rd35];
	sub.f32 	%f50, %f48, %f49;
	mul.f32 	%f51, %f50, 0f3D2AAAAB;
	sub.f32 	%f52, %f47, %f51;
	cvta.to.global.u64 	%rd36, %rd2;
	add.s64 	%rd37, %rd36, %rd16;
	ld.global.f32 	%f53, [%rd37];
	div.rn.f32 	%f54, %f43, %f2;
	div.rn.f32 	%f55, %f52, %f3;
	add.f32 	%f56, %f54, %f55;
	mul.f32 	%f57, %f56, %f34;
	mul.f32 	%f58, %f1, %f57;
	sub.f32 	%f59, %f53, %f58;
	st.global.f32 	[%rd37], %f59;
$L__BB0_3:
	ret;

}


// ===== COMPILED SASS (sm_100) =====

	.target	sm_100

	.elftype	@"ET_EXEC"


//--------------------- .note.nv.tkinfo           --------------------------
	.section	.note.nv.tkinfo,"",@"SHT_NOTE"
	.sectionflags	@"SHF_NOTE_NV_TKINFO"
	.tkinfo
        /*0018*/ 	.word	0x00000002
        /*0030*/ 	.string	""
        /*0030*/ 	.string	"ptxas"
        /*0030*/ 	.string	"Cuda compilation tools, release 13.0, V13.0.88"
        /*0030*/ 	.string	"Build cuda_13.0.r13.0/compiler.36424714_0"
        /*0030*/ 	.string	"-arch sm_100 -m 64 "



//--------------------- .note.nv.cuinfo           --------------------------
	.section	.note.nv.cuinfo,"",@"SHT_NOTE"
	.sectionflags	@"SHF_NOTE_NV_CUINFO"
        /*0018*/ 	.short	0x0002
        /*001a*/ 	.short	0x0064
        /*001c*/ 	.short	0x0082
	.zero		2


//--------------------- .nv.info                  --------------------------
	.section	.nv.info,"",@"SHT_CUDA_INFO"
	.align	4


	//----- nvinfo : EIATTR_REGCOUNT
	.align		4
        /*0000*/ 	.byte	0x04, 0x2f
        /*0002*/ 	.short	(.L_1 - .L_0)
	.align		4
.L_0:
        /*0004*/ 	.word	index@(_Z20update_velocity_gl_bPfS_S_S_S_S_S_S_S_S_S_S_S_S_S_S_S_S_S_S_S_S_S_S_iifffii)
        /*0008*/ 	.word	0x00000020


	//----- nvinfo : EIATTR_FRAME_SIZE
	.align		4
.L_1:
        /*000c*/ 	.byte	0x04, 0x11
        /*000e*/ 	.short	(.L_3 - .L_2)
	.align		4
.L_2:
        /*0010*/ 	.word	index@($__internal_1_$__cuda_sm3x_div_rn_noftz_f32_slowpath)
        /*0014*/ 	.word	0x00000000


	//----- nvinfo : EIATTR_FRAME_SIZE
	.align		4
.L_3:
        /*0018*/ 	.byte	0x04, 0x11
        /*001a*/ 	.short	(.L_5 - .L_4)
	.align		4
.L_4:
        /*001c*/ 	.word	index@($__internal_0_$__cuda_sm20_dblrcp_rn_slowpath_v3)
        /*0020*/ 	.word	0x00000000


	//----- nvinfo : EIATTR_FRAME_SIZE
	.align		4
.L_5:
        /*0024*/ 	.byte	0x04, 0x11
        /*0026*/ 	.short	(.L_7 - .L_6)
	.align		4
.L_6:
        /*0028*/ 	.word	index@(_Z20update_velocity_gl_bPfS_S_S_S_S_S_S_S_S_S_S_S_S_S_S_S_S_S_S_S_S_S_S_iifffii)
        /*002c*/ 	.word	0x00000000


	//----- nvinfo : EIATTR_MIN_STACK_SIZE
	.align		4
.L_7:
        /*0030*/ 	.byte	0x04, 0x12
        /*0032*/ 	.short	(.L_9 - .L_8)
	.align		4
.L_8:
        /*0034*/ 	.word	index@(_Z20update_velocity_gl_bPfS_S_S_S_S_S_S_S_S_S_S_S_S_S_S_S_S_S_S_S_S_S_S_iifffii)
        /*0038*/ 	.word	0x00000000
.L_9:


//--------------------- .nv.compat                --------------------------
	.section	.nv.compat,"",@"SHT_CUDA_COMPAT_INFO"
	.align	4
        /*0000*/ 	.byte	0x02, 0x09, 0x00, 0x00, 0x02, 0x02, 0x01, 0x00, 0x02, 0x05, 0x05, 0x00, 0x03, 0x07, 0x01, 0x01
        /*0010*/ 	.byte	0x02, 0x03, 0x00, 0x00, 0x02, 0x06, 0x01, 0x00, 0x04, 0x0b, 0x08, 0x00, 0x01, 0x00, 0x00, 0x00
        /*0020*/ 	.byte	0x00, 0x00, 0x00, 0x00


//--------------------- .nv.info._Z20update_velocity_gl_bPfS_S_S_S_S_S_S_S_S_S_S_S_S_S_S_S_S_S_S_S_S_S_S_iifffii --------------------------
	.section	.nv.info._Z20update_velocity_gl_bPfS_S_S_S_S_S_S_S_S_S_S_S_S_S_S_S_S_S_S_S_S_S_S_iifffii,"",@"SHT_CUDA_INFO"
	.sectionflags	@""
	.align	4


	//----- nvinfo : EIATTR_CUDA_API_VERSION
	.align		4
        /*0000*/ 	.byte	0x04, 0x37
        /*0002*/ 	.short	(.L_11 - .L_10)
.L_10:
        /*0004*/ 	.word	0x00000082


	//----- nvinfo : EIATTR_KPARAM_INFO
	.align		4
.L_11:
        /*0008*/ 	.byte	0x04, 0x17
        /*000a*/ 	.short	(.L_13 - .L_12)
.L_12:
        /*000c*/ 	.word	0x00000000
        /*0010*/ 	.short	0x001e
        /*0012*/ 	.short	0x00d8
        /*0014*/ 	.byte	0x00, 0xf0, 0x11, 0x00


	//----- nvinfo : EIATTR_KPARAM_INFO
	.align		4
.L_13:
        /*0018*/ 	.byte	0x04, 0x17
        /*001a*/ 	.short	(.L_15 - .L_14)
.L_14:
        /*001c*/ 	.word	0x00000000
        /*0020*/ 	.short	0x001d
        /*0022*/ 	.short	0x00d4
        /*0024*/ 	.byte	0x00, 0xf0, 0x11, 0x00


	//----- nvinfo : EIATTR_KPARAM_INFO
	.align		4
.L_15:
        /*0028*/ 	.byte	0x04, 0x17
        /*002a*/ 	.short	(.L_17 - .L_16)
.L_16:
        /*002c*/ 	.word	0x00000000
        /*0030*/ 	.short	0x001c
        /*0032*/ 	.short	0x00d0
        /*0034*/ 	.byte	0x00, 0xf0, 0x11, 0x00


	//----- nvinfo : EIATTR_KPARAM_INFO
	.align		4
.L_17:
        /*0038*/ 	.byte	0x04, 0x17
        /*003a*/ 	.short	(.L_19 - .L_18)
.L_18:
        /*003c*/ 	.word	0x00000000
        /*0040*/ 	.short	0x001b
        /*0042*/ 	.short	0x00cc
        /*0044*/ 	.byte	0x00, 0xf0, 0x11, 0x00


	//----- nvinfo : EIATTR_KPARAM_INFO
	.align		4
.L_19:
        /*0048*/ 	.byte	0x04, 0x17
        /*004a*/ 	.short	(.L_21 - .L_20)
.L_20:
        /*004c*/ 	.word	0x00000000
        /*0050*/ 	.short	0x001a
        /*0052*/ 	.short	0x00c8
        /*0054*/ 	.byte	0x00, 0xf0, 0x11, 0x00


	//----- nvinfo : EIATTR_KPARAM_INFO
	.align		4
.L_21:
        /*0058*/ 	.byte	0x04, 0x17
        /*005a*/ 	.short	(.L_23 - .L_22)
.L_22:
        /*005c*/ 	.word	0x00000000
        /*0060*/ 	.short	0x0019
        /*0062*/ 	.short	0x00c4
        /*0064*/ 	.byte	0x00, 0xf0, 0x11, 0x00


	//----- nvinfo : EIATTR_KPARAM_INFO
	.align		4
.L_23:
        /*0068*/ 	.byte	0x04, 0x17
        /*006a*/ 	.short	(.L_25 - .L_24)
.L_24:
        /*006c*/ 	.word	0x00000000
        /*0070*/ 	.short	0x0018
        /*0072*/ 	.short	0x00c0
        /*0074*/ 	.byte	0x00, 0xf0, 0x11, 0x00


	//----- nvinfo : EIATTR_KPARAM_INFO
	.align		4
.L_25:
        /*0078*/ 	.byte	0x04, 0x17
        /*007a*/ 	.short	(.L_27 - .L_26)
.L_26:
        /*007c*/ 	.word	0x00000000
        /*0080*/ 	.short	0x0017
        /*0082*/ 	.short	0x00b8
        /*0084*/ 	.byte	0x00, 0xf5, 0x21, 0x00


	//----- nvinfo : EIATTR_KPARAM_INFO
	.align		4
.L_27:
        /*0088*/ 	.byte	0x04, 0x17
        /*008a*/ 	.short	(.L_29 - .L_28)
.L_28:
        /*008c*/ 	.word	0x00000000
        /*0090*/ 	.short	0x0016
        /*0092*/ 	.short	0x00b0
        /*0094*/ 	.byte	0x00, 0xf5, 0x21, 0x00


	//----- nvinfo : EIATTR_KPARAM_INFO
	.align		4
.L_29:
        /*0098*/ 	.byte	0x04, 0x17
        /*009a*/ 	.short	(.L_31 - .L_30)
.L_30:
        /*009c*/ 	.word	0x00000000
        /*00a0*/ 	.short	0x0015
        /*00a2*/ 	.short	0x00a8
        /*00a4*/ 	.byte	0x00, 0xf5, 0x21, 0x00


	//----- nvinfo : EIATTR_KPARAM_INFO
	.align		4
.L_31:
        /*00a8*/ 	.byte	0x04, 0x17
        /*00aa*/ 	.short	(.L_33 - .L_32)
.L_32:
        /*00ac*/ 	.word	0x00000000
        /*00b0*/ 	.short	0x0014
        /*00b2*/ 	.short	0x00a0
        /*00b4*/ 	.byte	0x00, 0xf5, 0x21, 0x00


	//----- nvinfo : EIATTR_KPARAM_INFO
	.align		4
.L_33:
        /*00b8*/ 	.byte	0x04, 0x17
        /*00ba*/ 	.short	(.L_35 - .L_34)
.L_34:
        /*00bc*/ 	.word	0x00000000
        /*00c0*/ 	.short	0x0013
        /*00c2*/ 	.short	0x0098
        /*00c4*/ 	.byte	0x00, 0xf5, 0x21, 0x00


	//----- nvinfo : EIATTR_KPARAM_INFO
	.align		4
.L_35:
        /*00c8*/ 	.byte	0x04, 0x17
        /*00ca*/ 	.short	(.L_37 - .L_36)
.L_36:
        /*00cc*/ 	.word	0x00000000
        /*00d0*/ 	.short	0x0012
        /*00d2*/ 	.short	0x0090
        /*00d4*/ 	.byte	0x00, 0xf5, 0x21, 0x00


	//----- nvinfo : EIATTR_KPARAM_INFO
	.align		4
.L_37:
        /*00d8*/ 	.byte	0x04, 0x17
        /*00da*/ 	.short	(.L_39 - .L_38)
.L_38:
        /*00dc*/ 	.word	0x00000000
        /*00e0*/ 	.short	0x0011
        /*00e2*/ 	.short	0x0088
        /*00e4*/ 	.byte	0x00, 0xf5, 0x21, 0x00


	//----- nvinfo : EIATTR_KPARAM_INFO
	.align		4
.L_39:
        /*00e8*/ 	.byte	0x04, 0x17
        /*00ea*/ 	.short	(.L_41 - .L_40)
.L_40:
        /*00ec*/ 	.word	0x00000000
        /*00f0*/ 	.short	0x0010
        /*00f2*/ 	.short	0x0080
        /*00f4*/ 	.byte	0x00, 0xf5, 0x21, 0x00


	//----- nvinfo : EIATTR_KPARAM_INFO
	.align		4
.L_41:
        /*00f8*/ 	.byte	0x04, 0x17
        /*00fa*/ 	.short	(.L_43 - .L_42)
.L_42:
        /*00fc*/ 	.word	0x00000000
        /*0100*/ 	.short	0x000f
        /*0102*/ 	.short	0x0078
        /*0104*/ 	.byte	0x00, 0xf5, 0x21, 0x00


	//----- nvinfo : EIATTR_KPARAM_INFO
	.align		4
.L_43:
        /*0108*/ 	.byte	0x04, 0x17
        /*010a*/ 	.short	(.L_45 - .L_44)
.L_44:
        /*010c*/ 	.word	0x00000000
        /*0110*/ 	.short	0x000e
        /*0112*/ 	.short	0x0070
        /*0114*/ 	.byte	0x00, 0xf5, 0x21, 0x00


	//----- nvinfo : EIATTR_KPARAM_INFO
	.align		4
.L_45:
        /*0118*/ 	.byte	0x04, 0x17
        /*011a*/ 	.short	(.L_47 - .L_46)
.L_46:
        /*011c*/ 	.word	0x00000000
        /*0120*/ 	.short	0x000d
        /*0122*/ 	.short	0x0068
        /*0124*/ 	.byte	0x00, 0xf5, 0x21, 0x00


	//----- nvinfo : EIATTR_KPARAM_INFO
	.align		4
.L_47:
        /*0128*/ 	.byte	0x04, 0x17
        /*012a*/ 	.short	(.L_49 - .L_48)
.L_48:
        /*012c*/ 	.word	0x00000000
        /*0130*/ 	.short	0x000c
        /*0132*/ 	.short	0x0060
        /*0134*/ 	.byte	0x00, 0xf5, 0x21, 0x00


	//----- nvinfo : EIATTR_KPARAM_INFO
	.align		4
.L_49:
        /*0138*/ 	.byte	0x04, 0x17
        /*013a*/ 	.short	(.L_51 - .L_50)
.L_50:
        /*013c*/ 	.word	0x00000000
        /*0140*/ 	.short	0x000b
        /*0142*/ 	.short	0x0058
        /*0144*/ 	.byte	0x00, 0xf5, 0x21, 0x00


	//----- nvinfo : EIATTR_KPARAM_INFO
	.align		4
.L_51:
        /*0148*/ 	.byte	0x04, 0x17
        /*014a*/ 	.short	(.L_53 - .L_52)
.L_52:
        /*014c*/ 	.word	0x00000000
        /*0150*/ 	.short	0x000a
        /*0152*/ 	.short	0x0050
        /*0154*/ 	.byte	0x00, 0xf5, 0x21, 0x00


	//----- nvinfo : EIATTR_KPARAM_INFO
	.align		4
.L_53:
        /*0158*/ 	.byte	0x04, 0x17
        /*015a*/ 	.short	(.L_55 - .L_54)
.L_54:
        /*015c*/ 	.word	0x00000000
        /*0160*/ 	.short	0x0009
        /*0162*/ 	.short	0x0048
        /*0164*/ 	.byte	0x00, 0xf5, 0x21, 0x00


	//----- nvinfo : EIATTR_KPARAM_INFO
	.align		4
.L_55:
        /*0168*/ 	.byte	0x04, 0x17
        /*016a*/ 	.short	(.L_57 - .L_56)
.L_56:
        /*016c*/ 	.word	0x00000000
        /*0170*/ 	.short	0x0008
        /*0172*/ 	.short	0x0040
        /*0174*/ 	.byte	0x00, 0xf5, 0x21, 0x00


	//----- nvinfo : EIATTR_KPARAM_INFO
	.align		4
.L_57:
        /*0178*/ 	.byte	0x04, 0x17
        /*017a*/ 	.short	(.L_59 - .L_58)
.L_58:
        /*017c*/ 	.word	0x00000000
        /*0180*/ 	.short	0x0007
        /*0182*/ 	.short	0x0038
        /*0184*/ 	.byte	0x00, 0xf5, 0x21, 0x00


	//----- nvinfo : EIATTR_KPARAM_INFO
	.align		4
.L_59:
        /*0188*/ 	.byte	0x04, 0x17
        /*018a*/ 	.short	(.L_61 - .L_60)
.L_60:
        /*018c*/ 	.word	0x00000000
        /*0190*/ 	.short	0x0006
        /*0192*/ 	.short	0x0030
        /*0194*/ 	.byte	0x00, 0xf5, 0x21, 0x00


	//----- nvinfo : EIATTR_KPARAM_INFO
	.align		4
.L_61:
        /*0198*/ 	.byte	0x04, 0x17
        /*019a*/ 	.short	(.L_63 - .L_62)
.L_62:
        /*019c*/ 	.word	0x00000000
        /*01a0*/ 	.short	0x0005
        /*01a2*/ 	.short	0x0028
        /*01a4*/ 	.byte	0x00, 0xf5, 0x21, 0x00


	//----- nvinfo : EIATTR_KPARAM_INFO
	.align		4
.L_63:
        /*01a8*/ 	.byte	0x04, 0x17
        /*01aa*/ 	.short	(.L_65 - .L_64)
.L_64:
        /*01ac*/ 	.word	0x00000000
        /*01b0*/ 	.short	0x0004
        /*01b2*/ 	.short	0x0020
        /*01b4*/ 	.byte	0x00, 0xf5, 0x21, 0x00


	//----- nvinfo : EIATTR_KPARAM_INFO
	.align		4
.L_65:
        /*01b8*/ 	.byte	0x04, 0x17
        /*01ba*/ 	.short	(.L_67 - .L_66)
.L_66:
        /*01bc*/ 	.word	0x00000000
        /*01c0*/ 	.short	0x0003
        /*01c2*/ 	.short	0x0018
        /*01c4*/ 	.byte	0x00, 0xf5, 0x21, 0x00


	//----- nvinfo : EIATTR_KPARAM_INFO
	.align		4
.L_67:
        /*01c8*/ 	.byte	0x04, 0x17
        /*01ca*/ 	.short	(.L_69 - .L_68)
.L_68:
        /*01cc*/ 	.word	0x00000000
        /*01d0*/ 	.short	0x0002
        /*01d2*/ 	.short	0x0010
        /*01d4*/ 	.byte	0x00, 0xf5, 0x21, 0x00


	//----- nvinfo : EIATTR_KPARAM_INFO
	.align		4
.L_69:
        /*01d8*/ 	.byte	0x04, 0x17
        /*01da*/ 	.short	(.L_71 - .L_70)
.L_70:
        /*01dc*/ 	.word	0x00000000
        /*01e0*/ 	.short	0x0001
        /*01e2*/ 	.short	0x0008
        /*01e4*/ 	.byte	0x00, 0xf5, 0x21, 0x00


	//----- nvinfo : EIATTR_KPARAM_INFO
	.align		4
.L_71:
        /*01e8*/ 	.byte	0x04, 0x17
        /*01ea*/ 	.short	(.L_73 - .L_72)
.L_72:
        /*01ec*/ 	.word	0x00000000
        /*01f0*/ 	.short	0x0000
        /*01f2*/ 	.short	0x0000
        /*01f4*/ 	.byte	0x00, 0xf5, 0x21, 0x00


	//----- nvinfo : EIATTR_SPARSE_MMA_MASK
	.align		4
.L_73:
        /*01f8*/ 	.byte	0x03, 0x50
        /*01fa*/ 	.short	0x0000


	//----- nvinfo : EIATTR_MAXREG_COUNT
	.align		4
        /*01fc*/ 	.byte	0x03, 0x1b
        /*01fe*/ 	.short	0x00ff


	//----- nvinfo : EIATTR_MERCURY_ISA_VERSION
	.align		4
        /*0200*/ 	.byte	0x03, 0x5f
        /*0202*/ 	.short	0x0101


	//----- nvinfo : EIATTR_VRC_CTA_INIT_COUNT
	.align		4
        /*0204*/ 	.byte	0x02, 0x4a
	.zero		1
	.zero		1


	//----- nvinfo : EIATTR_EXIT_INSTR_OFFSETS
	.align		4
        /*0208*/ 	.byte	0x04, 0x1c
        /*020a*/ 	.short	(.L_75 - .L_74)


	//   ....[0]....
.L_74:
        /*020c*/ 	.word	0x00000120


	//   ....[1]....
        /*0210*/ 	.word	0x00000160


	//   ....[2]....
        /*0214*/ 	.word	0x00001050


	//----- nvinfo : EIATTR_CRS_STACK_SIZE
	.align		4
.L_75:
        /*0218*/ 	.byte	0x04, 0x1e
        /*021a*/ 	.short	(.L_77 - .L_76)
.L_76:
        /*021c*/ 	.word	0x00000000


	//----- nvinfo : EIATTR_CBANK_PARAM_SIZE
	.align		4
.L_77:
        /*0220*/ 	.byte	0x03, 0x19
        /*0222*/ 	.short	0x00dc


	//----- nvinfo : EIATTR_PARAM_CBANK
	.align		4
        /*0224*/ 	.byte	0x04, 0x0a
        /*0226*/ 	.short	(.L_79 - .L_78)
	.align		4
.L_78:
        /*0228*/ 	.word	index@(.nv.constant0._Z20update_velocity_gl_bPfS_S_S_S_S_S_S_S_S_S_S_S_S_S_S_S_S_S_S_S_S_S_S_iifffii)
        /*022c*/ 	.short	0x0380
        /*022e*/ 	.short	0x00dc


	//----- nvinfo : EIATTR_SW_WAR
	.align		4
.L_79:
        /*0230*/ 	.byte	0x04, 0x36
        /*0232*/ 	.short	(.L_81 - .L_80)
.L_80:
        /*0234*/ 	.word	0x00000008
.L_81:


//--------------------- .nv.callgraph             --------------------------
	.section	.nv.callgraph,"",@"SHT_CUDA_CALLGRAPH"
	.align	4
	.sectionentsize	8
	.align		4
        /*0000*/ 	.word	0x00000000
	.align		4
        /*0004*/ 	.word	0xffffffff
	.align		4
        /*0008*/ 	.word	0x00000000
	.align		4
        /*000c*/ 	.word	0xfffffffe
	.align		4
        /*0010*/ 	.word	0x00000000
	.align		4
        /*0014*/ 	.word	0xfffffffd
	.align		4
        /*0018*/ 	.word	0x00000000
	.align		4
        /*001c*/ 	.word	0xfffffffc


//--------------------- .text._Z20update_velocity_gl_bPfS_S_S_S_S_S_S_S_S_S_S_S_S_S_S_S_S_S_S_S_S_S_S_iifffii --------------------------
	.section	.text._Z20update_velocity_gl_bPfS_S_S_S_S_S_S_S_S_S_S_S_S_S_S_S_S_S_S_S_S_S_S_iifffii,"ax",@progbits
	.align	128
        .global         _Z20update_velocity_gl_bPfS_S_S_S_S_S_S_S_S_S_S_S_S_S_S_S_S_S_S_S_S_S_S_iifffii
        .type           _Z20update_velocity_gl_bPfS_S_S_S_S_S_S_S_S_S_S_S_S_S_S_S_S_S_S_S_S_S_S_iifffii,@function
        .size           _Z20update_velocity_gl_bPfS_S_S_S_S_S_S_S_S_S_S_S_S_S_S_S_S_S_S_S_S_S_S_iifffii,(.L_x_33 - _Z20update_velocity_gl_bPfS_S_S_S_S_S_S_S_S_S_S_S_S_S_S_S_S_S_S_S_S_S_S_iifffii)
        .other          _Z20update_velocity_gl_bPfS_S_S_S_S_S_S_S_S_S_S_S_S_S_S_S_S_S_S_S_S_S_S_iifffii,@"STO_CUDA_ENTRY STV_DEFAULT"
_Z20update_velocity_gl_bPfS_S_S_S_S_S_S_S_S_S_S_S_S_S_S_S_S_S_S_S_S_S_S_iifffii:
.text._Z20update_velocity_gl_bPfS_S_S_S_S_S_S_S_S_S_S_S_S_S_S_S_S_S_S_S_S_S_S_iifffii:
[----:B------:R-:W-:Y:S01]  /*0000*/  LDC R1, c[0x0][0x37c] ;  /* 0x0000df00ff017b82 */ /* 0x000fe20000000800 */
[----:B------:R-:W0:Y:S07]  /*0010*/  S2R R0, SR_TID.X ;  /* 0x0000000000007919 */ /* 0x000e2e0000002100 */
[----:B------:R-:W0:Y:S01]  /*0020*/  LDC R25, c[0x0][0x360] ;  /* 0x0000d800ff197b82 */ /* 0x000e220000000800 */
[----:B------:R-:W1:Y:S01]  /*0030*/  LDCU UR7, c[0x0][0x454] ;  /* 0x00008a80ff0777ac */ /* 0x000e620008000800 */
[----:B------:R-:W2:Y:S01]  /*0040*/  S2R R3, SR_TID.Y ;  /* 0x0000000000037919 */ /* 0x000ea20000002200 */
[----:B------:R-:W1:Y:S05]  /*0050*/  LDCU UR4, c[0x0][0x458] ;  /* 0x00008b00ff0477ac */ /* 0x000e6a0008000800 */
[----:B------:R-:W0:Y:S01]  /*0060*/  S2UR UR5, SR_CTAID.X ;  /* 0x00000000000579c3 */ /* 0x000e220000002500 */
[----:B------:R-:W1:Y:S07]  /*0070*/  LDCU UR8, c[0x0][0x440] ;  /* 0x00008800ff0877ac */ /* 0x000e6e0008000800 */
[----:B------:R-:W2:Y:S08]  /*0080*/  S2UR UR6, SR_CTAID.Y ;  /* 0x00000000000679c3 */ /* 0x000eb00000002600 */
[----:B------:R-:W2:Y:S01]  /*0090*/  LDC R18, c[0x0][0x364] ;  /* 0x0000d900ff127b82 */ /* 0x000ea20000000800 */
[----:B-1----:R-:W-:-:S04]  /*00a0*/  UIADD3 UR4, UPT, UPT, UR8, -UR7, -UR4 ;  /* 0x8000000708047290 */ /* 0x002fc8000fffe804 */
[----:B------:R-:W-:Y:S01]  /*00b0*/  UIADD3 UR4, UPT, UPT, UR4, -0x3, URZ ;  /* 0xfffffffd04047890 */ /* 0x000fe2000fffe0ff */
[----:B0-----:R-:W-:Y:S01]  /*00c0*/  IMAD R25, R25, UR5, R0 ;  /* 0x0000000519197c24 */ /* 0x001fe2000f8e0200 */
[----:B------:R-:W-:-:S04]  /*00d0*/  UIADD3 UR5, UPT, UPT, UR7, 0x2, URZ ;  /* 0x0000000207057890 */ /* 0x000fc8000fffe0ff */
[----:B------:R-:W-:Y:S01]  /*00e0*/  ISETP.GT.AND P0, PT, R25, UR4, PT ;  /* 0x0000000419007c0c */ /* 0x000fe2000bf04270 */
[----:B--2---:R-:W-:-:S05]  /*00f0*/  IMAD R18, R18, UR6, R3 ;  /* 0x0000000612127c24 */ /* 0x004fca000f8e0203 */
[----:B------:R-:W-:-:S04]  /*0100*/  VIMNMX R0, PT, PT, R25, R18, PT ;  /* 0x0000001219007248 */ /* 0x000fc80003fe0100 */
[----:B------:R-:W-:-:S13]  /*0110*/  ISETP.LT.OR P0, PT, R0, UR5, P0 ;  /* 0x0000000500007c0c */ /* 0x000fda0008701670 */
[----:B------:R-:W-:Y:S05]  /*0120*/  @P0 EXIT ;  /* 0x000000000000094d */ /* 0x000fea0003800000 */
[----:B------:R-:W0:Y:S02]  /*0130*/  LDCU UR4, c[0x0][0x444] ;  /* 0x00008880ff0477ac */ /* 0x000e240008000800 */
[----:B0-----:R-:W-:-:S06]  /*0140*/  UIADD3 UR4, UPT, UPT, -UR7, -0x3, UR4 ;  /* 0xfffffffd07047890 */ /* 0x001fcc000fffe104 */
[----:B------:R-:W-:-:S13]  /*0150*/  ISETP.GT.AND P0, PT, R18, UR4, PT ;  /* 0x0000000412007c0c */ /* 0x000fda000bf04270 */
[----:B------:R-:W-:Y:S05]  /*0160*/  @P0 EXIT ;  /* 0x000000000000094d */ /* 0x000fea0003800000 */
[----:B------:R-:W0:Y:S01]  /*0170*/  LDCU.64 UR6, c[0x0][0x3d8] ;  /* 0x00007b00ff0677ac */ /* 0x000e220008000a00 */
[----:B------:R-:W-:Y:S01]  /*0180*/  IMAD R18, R18, UR8, RZ ;  /* 0x0000000812127c24 */ /* 0x000fe2000f8e02ff */
[----:B------:R-:W-:Y:S01]  /*0190*/  SHF.R.S32.HI R3, RZ, 0x1f, R25 ;  /* 0x0000001fff037819 */ /* 0x000fe20000011419 */
[----:B------:R-:W1:Y:S03]  /*01a0*/  LDCU.64 UR4, c[0x0][0x358] ;  /* 0x00006b00ff0477ac */ /* 0x000e660008000a00 */
[----:B------:R-:W-:-:S04]  /*01b0*/  IADD3 R2, P0, PT, R25, R18, RZ ;  /* 0x0000001219027210 */ /* 0x000fc80007f1e0ff */
[----:B------:R-:W-:Y:S01]  /*01c0*/  LEA.HI.X.SX32 R3, R18, R3, 0x1, P0 ;  /* 0x0000000312037211 */ /* 0x000fe200000f0eff */
[----:B------:R-:W-:-:S03]  /*01d0*/  IMAD.SHL.U32 R0, R2, 0x4, RZ ;  /* 0x0000000402007824 */ /* 0x000fc600078e00ff */
[----:B------:R-:W-:Y:S02]  /*01e0*/  SHF.L.U64.HI R2, R2, 0x2, R3 ;  /* 0x0000000202027819 */ /* 0x000fe40000010203 */
[----:B0-----:R-:W-:-:S04]  /*01f0*/  IADD3 R10, P0, PT, R0, UR6, RZ ;  /* 0x00000006000a7c10 */ /* 0x001fc8000ff1e0ff */
[----:B------:R-:W-:-:S05]  /*0200*/  IADD3.X R11, PT, PT, R2, UR7, RZ, P0, !PT ;  /* 0x00000007020b7c10 */ /* 0x000fca00087fe4ff */
[----:B-1----:R-:W2:Y:S01]  /*0210*/  LDG.E R6, desc[UR4][R10.64+-0x4] ;  /* 0xfffffc040a067981 */ /* 0x002ea2000c1e1900 */
[----:B------:R-:W-:Y:S01]  /*0220*/  BSSY.RECONVERGENT B0, `(.L_x_0) ;  /* 0x0000012000007945 */ /* 0x000fe20003800200 */
[----:B--2---:R-:W0:Y:S08]  /*0230*/  F2F.F64.F32 R6, R6 ;  /* 0x0000000600067310 */ /* 0x004e300000201800 */
[----:B0-----:R-:W0:Y:S01]  /*0240*/  MUFU.RCP64H R5, R7 ;  /* 0x0000000700057308 */ /* 0x001e220000001800 */
[----:B------:R-:W-:-:S05]  /*0250*/  VIADD R4, R7, 0x300402 ;  /* 0x0030040207047836 */ /* 0x000fca0000000000 */
[----:B------:R-:W-:Y:S01]  /*0260*/  FSETP.GEU.AND P0, PT, |R4|, 5.8789094863358348022e-39, PT ;  /* 0x004004020400780b */ /* 0x000fe20003f0e200 */
[----:B0-----:R-:W-:-:S08]  /*0270*/  DFMA R8, -R6, R4, 1 ;  /* 0x3ff000000608742b */ /* 0x001fd00000000104 */
[----:B------:R-:W-:-:S08]  /*0280*/  DFMA R8, R8, R8, R8 ;  /* 0x000000080808722b */ /* 0x000fd00000000008 */
[----:B------:R-:W-:-:S08]  /*0290*/  DFMA R8, R4, R8, R4 ;  /* 0x000000080408722b */ /* 0x000fd00000000004 */
[----:B------:R-:W-:-:S08]  /*02a0*/  DFMA R14, -R6, R8, 1 ;  /* 0x3ff00000060e742b */ /* 0x000fd00000000108 */
[----:B------:R-:W-:Y:S01]  /*02b0*/  DFMA R14, R8, R14, R8 ;  /* 0x0000000e080e722b */ /* 0x000fe20000000008 */
[----:B------:R-:W-:Y:S10]  /*02c0*/  @P0 BRA `(.L_x_1) ;  /* 0x00000000001c0947 */ /* 0x000ff40003800000 */
[----:B------:R-:W-:Y:S02]  /*02d0*/  LOP3.LUT R5, R7, 0x7fffffff, RZ, 0xc0, !PT ;  /* 0x7fffffff07057812 */ /* 0x000fe400078ec0ff */
[----:B------:R-:W-:Y:S02]  /*02e0*/  MOV R13, R7 ;  /* 0x00000007000d7202 */ /* 0x000fe40000000f00 */
[----:B------:R-:W-:Y:S01]  /*02f0*/  MOV R22, 0x320 ;  /* 0x0000032000167802 */ /* 0x000fe20000000f00 */
[----:B------:R-:W-:-:S07]  /*0300*/  VIADD R5, R5, 0xfff00000 ;  /* 0xfff0000005057836 */ /* 0x000fce0000000000 */
[----:B------:R-:W-:Y:S05]  /*0310*/  CALL.REL.NOINC `($__internal_0_$__cuda_sm20_dblrcp_rn_slowpath_v3) ;  /* 0x0000000c00507944 */ /* 0x000fea0003c00000 */
[----:B------:R-:W-:Y:S01]  /*0320*/  IMAD.MOV.U32 R14, RZ, RZ, R12 ;  /* 0x000000ffff0e7224 */ /* 0x000fe200078e000c */
[----:B------:R-:W-:-:S07]  /*0330*/  MOV R15, R13 ;  /* 0x0000000d000f7202 */ /* 0x000fce0000000f00 */
.L_x_1:
[----:B------:R-:W-:Y:S05]  /*0340*/  BSYNC.RECONVERGENT B0 ;  /* 0x0000000000007941 */ /* 0x000fea0003800200 */
.L_x_0:
[----:B------:R-:W0:Y:S01]  /*0350*/  LDC.64 R8, c[0x0][0x3d8] ;  /* 0x0000f600ff087b82 */ /* 0x000e220000000a00 */
[----:B------:R-:W-:-:S04]  /*0360*/  IMAD.IADD R3, R25, 0x1, R18 ;  /* 0x0000000119037824 */ /* 0x000fc800078e0212 */
[----:B0-----:R-:W-:-:S05]  /*0370*/  IMAD.WIDE R8, R3, 0x4, R8 ;  /* 0x0000000403087825 */ /* 0x001fca00078e0208 */
[----:B------:R-:W2:Y:S01]  /*0380*/  LDG.E R4, desc[UR4][R8.64] ;  /* 0x0000000408047981 */ /* 0x000ea2000c1e1900 */
        /* <DEDUP_REMOVED lines=11> */
[----:B------:R-:W-:Y:S01]  /*0440*/  LOP3.LUT R7, R5, 0x7fffffff, RZ, 0xc0, !PT ;  /* 0x7fffffff05077812 */ /* 0x000fe200078ec0ff */
[----:B------:R-:W-:Y:S01]  /*0450*/  IMAD.MOV.U32 R13, RZ, RZ, R5 ;  /* 0x000000ffff0d7224 */ /* 0x000fe200078e0005 */
[----:B------:R-:W-:Y:S02]  /*0460*/  MOV R6, R4 ;  /* 0x0000000400067202 */ /* 0x000fe40000000f00 */
[----:B------:R-:W-:Y:S01]  /*0470*/  MOV R22, 0x4a0 ;  /* 0x000004a000167802 */ /* 0x000fe20000000f00 */
[----:B------:R-:W-:-:S07]  /*0480*/  VIADD R5, R7, 0xfff00000 ;  /* 0xfff0000007057836 */ /* 0x000fce0000000000 */
[----:B------:R-:W-:Y:S05]  /*0490*/  CALL.REL.NOINC `($__internal_0_$__cuda_sm20_dblrcp_rn_slowpath_v3) ;  /* 0x0000000800f07944 */ /* 0x000fea0003c00000 */
.L_x_3:
[----:B------:R-:W-:Y:S05]  /*04a0*/  BSYNC.RECONVERGENT B0 ;  /* 0x0000000000007941 */ /* 0x000fea0003800200 */
.L_x_2:
[----:B------:R-:W0:Y:S01]  /*04b0*/  LDC.64 R26, c[0x0][0x390] ;  /* 0x0000e400ff1a7b82 */ /* 0x000e220000000a00 */
[----:B------:R-:W1:Y:S07]  /*04c0*/  LDCU.64 UR6, c[0x0][0x390] ;  /* 0x00007200ff0677ac */ /* 0x000e6e0008000a00 */
[----:B------:R-:W2:Y:S08]  /*04d0*/  LDC R21, c[0x0][0x440] ;  /* 0x00011000ff157b82 */ /* 0x000eb00000000800 */
[----:B------:R-:W3:Y:S01]  /*04e0*/  LDC.64 R22, c[0x0][0x3a0] ;  /* 0x0000e800ff167b82 */ /* 0x000ee20000000a00 */
[----:B-1----:R-:W-:-:S04]  /*04f0*/  IADD3 R28, P0, PT, R0, UR6, RZ ;  /* 0x00000006001c7c10 */ /* 0x002fc8000ff1e0ff */
[----:B------:R-:W-:Y:S01]  /*0500*/  IADD3.X R29, PT, PT, R2, UR7, RZ, P0, !PT ;  /* 0x00000007021d7c10 */ /* 0x000fe200087fe4ff */
[C---:B0-----:R-:W-:Y:S02]  /*0510*/  IMAD.WIDE R26, R3.reuse, 0x4, R26 ;  /* 0x00000004031a7825 */ /* 0x041fe400078e021a */
[----:B------:R-:W0:Y:S02]  /*0520*/  LDC.64 R16, c[0x0][0x380] ;  /* 0x0000e000ff107b82 */ /* 0x000e240000000a00 */
[----:B------:R-:W4:Y:S04]  /*0530*/  LDG.E R5, desc[UR4][R28.64+-0x4] ;  /* 0xfffffc041c057981 */ /* 0x000f28000c1e1900 */
[----:B------:R-:W4:Y:S01]  /*0540*/  LDG.E R6, desc[UR4][R26.64+0x4] ;  /* 0x000004041a067981 */ /* 0x000f22000c1e1900 */
[----:B--2---:R-:W-:-:S03]  /*0550*/  IADD3 R4, PT, PT, R3, R21, RZ ;  /* 0x0000001503047210 */ /* 0x004fc60007ffe0ff */
[----:B------:R-:W4:Y:S04]  /*0560*/  LDG.E R7, desc[UR4][R26.64+-0x8] ;  /* 0xfffff8041a077981 */ /* 0x000f28000c1e1900 */
[----:B------:R1:W2:Y:S01]  /*0570*/  LDG.E R24, desc[UR4][R26.64] ;  /* 0x000000041a187981 */ /* 0x0002a2000c1e1900 */
[----:B---3--:R-:W-:Y:S01]  /*0580*/  IMAD.WIDE R10, R3, 0x4, R22 ;  /* 0x00000004030a7825 */ /* 0x008fe200078e0216 */
[----:B------:R-:W-:-:S03]  /*0590*/  IADD3 R25, PT, PT, R25, -R21, R18 ;  /* 0x8000001519197210 */ /* 0x000fc60007ffe012 */
[C---:B------:R-:W-:Y:S01]  /*05a0*/  IMAD R19, R21.reuse, -0x3, R4 ;  /* 0xfffffffd15137824 */ /* 0x040fe200078e0204 */
[----:B------:R-:W3:Y:S01]  /*05b0*/  LDG.E R29, desc[UR4][R10.64] ;  /* 0x000000040a1d7981 */ /* 0x000ee2000c1e1900 */
[----:B------:R-:W-:Y:S01]  /*05c0*/  IMAD.WIDE R20, R21, 0x4, R10 ;  /* 0x0000000415147825 */ /* 0x000fe200078e020a */
[----:B-1----:R-:W1:Y:S03]  /*05d0*/  LDC R27, c[0x0][0x44c] ;  /* 0x00011300ff1b7b82 */ /* 0x002e660000000800 */
[--C-:B------:R-:W-:Y:S02]  /*05e0*/  IMAD.WIDE R18, R19, 0x4, R22.reuse ;  /* 0x0000000413127825 */ /* 0x100fe400078e0216 */
[----:B------:R-:W3:Y:S02]  /*05f0*/  LDG.E R20, desc[UR4][R20.64] ;  /* 0x0000000414147981 */ /* 0x000ee4000c1e1900 */
[----:B------:R-:W-:-:S02]  /*0600*/  IMAD.WIDE R22, R25, 0x4, R22 ;  /* 0x0000000419167825 */ /* 0x000fc400078e0216 */
[----:B------:R2:W3:Y:S04]  /*0610*/  LDG.E R19, desc[UR4][R18.64] ;  /* 0x0000000412137981 */ /* 0x0004e8000c1e1900 */
[----:B------:R-:W3:Y:S01]  /*0620*/  LDG.E R22, desc[UR4][R22.64] ;  /* 0x0000000416167981 */ /* 0x000ee2000c1e1900 */
[----:B0-----:R-:W-:-:S05]  /*0630*/  IMAD.WIDE R16, R3, 0x4, R16 ;  /* 0x0000000403107825 */ /* 0x001fca00078e0210 */
[----:B------:R0:W5:Y:S01]  /*0640*/  LDG.E R26, desc[UR4][R16.64] ;  /* 0x00000004101a7981 */ /* 0x000162000c1e1900 */
[----:B------:R-:W-:Y:S01]  /*0650*/  DADD R12, R12, R14 ;  /* 0x000000000c0c7229 */ /* 0x000fe2000000000e */
[----:B-1----:R-:W1:Y:S07]  /*0660*/  MUFU.RCP R14, R27 ;  /* 0x0000001b000e7308 */ /* 0x002e6e0000001000 */
[----:B------:R-:W-:Y:S01]  /*0670*/  DMUL R12, R12, 0.5 ;  /* 0x3fe000000c0c7828 */ /* 0x000fe20000000000 */
[----:B------:R-:W-:Y:S09]  /*0680*/  BSSY.RECONVERGENT B0, `(.L_x_4) ;  /* 0x0000016000007945 */ /* 0x000ff20003800200 */
[----:B------:R0:W0:Y:S01]  /*0690*/  F2F.F32.F64 R12, R12 ;  /* 0x0000000c000c7310 */ /* 0x0000220000301000 */
[----:B----4-:R-:W-:Y:S01]  /*06a0*/  FADD R6, R6, -R7 ;  /* 0x8000000706067221 */ /* 0x010fe20000000000 */
[----:B--2---:R-:W-:-:S03]  /*06b0*/  FADD R5, R24, -R5 ;  /* 0x8000000518057221 */ /* 0x004fc60000000000 */
[----:B------:R-:W-:-:S04]  /*06c0*/  FMUL R6, R6, 0.041666667908430099487 ;  /* 0x3d2aaaab06067820 */ /* 0x000fc80000400000 */
[----:B------:R-:W-:Y:S01]  /*06d0*/  FFMA R6, R5, 1.125, -R6 ;  /* 0x3f90000005067823 */ /* 0x000fe20000000806 */
[----:B-1----:R-:W-:-:S03]  /*06e0*/  FFMA R7, R14, -R27, 1 ;  /* 0x3f8000000e077423 */ /* 0x002fc6000000081b */
[----:B------:R-:W1:Y:S01]  /*06f0*/  FCHK P0, R6, R27 ;  /* 0x0000001b06007302 */ /* 0x000e620000000000 */
[----:B------:R-:W-:-:S04]  /*0700*/  FFMA R7, R14, R7, R14 ;  /* 0x000000070e077223 */ /* 0x000fc8000000000e */
[----:B------:R-:W-:Y:S01]  /*0710*/  FFMA R18, R6, R7, RZ ;  /* 0x0000000706127223 */ /* 0x000fe200000000ff */
[----:B---3--:R-:W-:-:S03]  /*0720*/  FADD R19, R20, -R19 ;  /* 0x8000001314137221 */ /* 0x008fc60000000000 */
[----:B0-----:R-:W-:Y:S01]  /*0730*/  FFMA R13, R18, -R27, R6 ;  /* 0x8000001b120d7223 */ /* 0x001fe20000000006 */
[----:B------:R-:W-:Y:S01]  /*0740*/  FADD R5, R29, -R22 ;  /* 0x800000161d057221 */ /* 0x000fe20000000000 */
[----:B------:R-:W-:Y:S02]  /*0750*/  FMUL R14, R19, 0.041666667908430099487 ;  /* 0x3d2aaaab130e7820 */ /* 0x000fe40000400000 */
[----:B------:R-:W-:Y:S02]  /*0760*/  FFMA R13, R7, R13, R18 ;  /* 0x0000000d070d7223 */ /* 0x000fe40000000012 */
[----:B------:R-:W-:Y:S01]  /*0770*/  FFMA R5, R5, 1.125, -R14 ;  /* 0x3f90000005057823 */ /* 0x000fe2000000080e */
[----:B-1----:R-:W-:Y:S06]  /*0780*/  @!P0 BRA `(.L_x_5) ;  /* 0x0000000000148947 */ /* 0x002fec0003800000 */
[----:B------:R-:W0:Y:S01]  /*0790*/  LDCU UR6, c[0x0][0x44c] ;  /* 0x00008980ff0677ac */ /* 0x000e220008000800 */
[----:B------:R-:W-:Y:S01]  /*07a0*/  MOV R14, 0x7d0 ;  /* 0x000007d0000e7802 */ /* 0x000fe20000000f00 */
[----:B0-----:R-:W-:-:S07]  /*07b0*/  IMAD.U32 R7, RZ, RZ, UR6 ;  /* 0x00000006ff077e24 */ /* 0x001fce000f8e00ff */
[----:B-----5:R-:W-:Y:S05]  /*07c0*/  CALL.REL.NOINC `($__internal_1_$__cuda_sm3x_div_rn_noftz_f32_slowpath) ;  /* 0x0000000800c87944 */ /* 0x020fea0003c00000 */
[----:B------:R-:W-:-:S07]  /*07d0*/  IMAD.MOV.U32 R13, RZ, RZ, R6 ;  /* 0x000000ffff0d7224 */ /* 0x000fce00078e0006 */
.L_x_5:
[----:B------:R-:W-:Y:S05]  /*07e0*/  BSYNC.RECONVERGENT B0 ;  /* 0x0000000000007941 */ /* 0x000fea0003800200 */
.L_x_4:
[----:B------:R-:W0:Y:S01]  /*07f0*/  LDC R18, c[0x0][0x450] ;  /* 0x00011400ff127b82 */ /* 0x000e220000000800 */
[----:B------:R-:W-:Y:S01]  /*0800*/  BSSY.RECONVERGENT B0, `(.L_x_6) ;  /* 0x000000e000007945 */ /* 0x000fe20003800200 */
[----:B0-----:R-:W0:Y:S08]  /*0810*/  MUFU.RCP R6, R18 ;  /* 0x0000001200067308 */ /* 0x001e300000001000 */
[----:B------:R-:W1:Y:S01]  /*0820*/  FCHK P0, R5, R18 ;  /* 0x0000001205007302 */ /* 0x000e620000000000 */
[----:B0-----:R-:W-:-:S04]  /*0830*/  FFMA R7, R6, -R18, 1 ;  /* 0x3f80000006077423 */ /* 0x001fc80000000812 */
[----:B------:R-:W-:-:S04]  /*0840*/  FFMA R6, R6, R7, R6 ;  /* 0x0000000706067223 */ /* 0x000fc80000000006 */
[----:B------:R-:W-:-:S04]  /*0850*/  FFMA R7, R5, R6, RZ ;  /* 0x0000000605077223 */ /* 0x000fc800000000ff */
[----:B------:R-:W-:-:S04]  /*0860*/  FFMA R14, R7, -R18, R5 ;  /* 0x80000012070e7223 */ /* 0x000fc80000000005 */
[----:B------:R-:W-:Y:S01]  /*0870*/  FFMA R6, R6, R14, R7 ;  /* 0x0000000e06067223 */ /* 0x000fe20000000007 */
[----:B-1----:R-:W-:Y:S06]  /*0880*/  @!P0 BRA `(.L_x_7) ;  /* 0x0000000000148947 */ /* 0x002fec0003800000 */
[----:B------:R-:W0:Y:S01]  /*0890*/  LDCU UR6, c[0x0][0x450] ;  /* 0x00008a00ff0677ac */ /* 0x000e220008000800 */
[----:B------:R-:W-:Y:S02]  /*08a0*/  MOV R6, R5 ;  /* 0x0000000500067202 */ /* 0x000fe40000000f00 */
[----:B------:R-:W-:Y:S01]  /*08b0*/  MOV R14, 0x8e0 ;  /* 0x000008e0000e7802 */ /* 0x000fe20000000f00 */
[----:B0-----:R-:W-:-:S07]  /*08c0*/  IMAD.U32 R7, RZ, RZ, UR6 ;  /* 0x00000006ff077e24 */ /* 0x001fce000f8e00ff */
[----:B-----5:R-:W-:Y:S05]  /*08d0*/  CALL.REL.NOINC `($__internal_1_$__cuda_sm3x_div_rn_noftz_f32_slowpath) ;  /* 0x0000000800847944 */ /* 0x020fea0003c00000 */
.L_x_7:
[----:B------:R-:W-:Y:S05]  /*08e0*/  BSYNC.RECONVERGENT B0 ;  /* 0x0000000000007941 */ /* 0x000fea0003800200 */
.L_x_6:
[----:B------:R-:W0:Y:S01]  /*08f0*/  LDCU UR6, c[0x0][0x448] ;  /* 0x00008900ff0677ac */ /* 0x000e220008000800 */
[----:B------:R-:W-:-:S04]  /*0900*/  FADD R13, R6, R13 ;  /* 0x0000000d060d7221 */ /* 0x000fc80000000000 */
[----:B------:R-:W-:-:S04]  /*0910*/  FMUL R13, R12, R13 ;  /* 0x0000000d0c0d7220 */ /* 0x000fc80000400000 */
[----:B0----5:R-:W-:-:S05]  /*0920*/  FFMA R5, -R13, UR6, R26 ;  /* 0x000000060d057c23 */ /* 0x021fca000800011a */
[----:B------:R0:W-:Y:S04]  /*0930*/  STG.E desc[UR4][R16.64], R5 ;  /* 0x0000000510007986 */ /* 0x0001e8000c101904 */
[----:B------:R-:W2:Y:S01]  /*0940*/  LDG.E R6, desc[UR4][R8.64] ;  /* 0x0000000408067981 */ /* 0x000ea2000c1e1900 */
[----:B------:R-:W-:Y:S01]  /*0950*/  BSSY.RECONVERGENT B0, `(.L_x_8) ;  /* 0x0000012000007945 */ /* 0x000fe20003800200 */
[----:B--2---:R-:W1:Y:S08]  /*0960*/  F2F.F64.F32 R6, R6 ;  /* 0x0000000600067310 */ /* 0x004e700000201800 */
[----:B-1----:R-:W1:Y:S01]  /*0970*/  MUFU.RCP64H R13, R7 ;  /* 0x00000007000d7308 */ /* 0x002e620000001800 */
[----:B------:R-:W-:-:S05]  /*0980*/  VIADD R12, R7, 0x300402 ;  /* 0x00300402070c7836 */ /* 0x000fca0000000000 */
[----:B------:R-:W-:Y:S01]  /*0990*/  FSETP.GEU.AND P0, PT, |R12|, 5.8789094863358348022e-39, PT ;  /* 0x004004020c00780b */ /* 0x000fe20003f0e200 */
[----:B-1----:R-:W-:-:S08]  /*09a0*/  DFMA R14, -R6, R12, 1 ;  /* 0x3ff00000060e742b */ /* 0x002fd0000000010c */
[----:B------:R-:W-:-:S08]  /*09b0*/  DFMA R14, R14, R14, R14 ;  /* 0x0000000e0e0e722b */ /* 0x000fd0000000000e */
[----:B------:R-:W-:-:S08]  /*09c0*/  DFMA R14, R12, R14, R12 ;  /* 0x0000000e0c0e722b */ /* 0x000fd0000000000c */
[----:B------:R-:W-:-:S08]  /*09d0*/  DFMA R18, -R6, R14, 1 ;  /* 0x3ff000000612742b */ /* 0x000fd0000000010e */
[----:B------:R-:W-:Y:S01]  /*09e0*/  DFMA R14, R14, R18, R14 ;  /* 0x000000120e0e722b */ /* 0x000fe2000000000e */
[----:B0-----:R-:W-:Y:S10]  /*09f0*/  @P0 BRA `(.L_x_9) ;  /* 0x00000000001c0947 */ /* 0x001ff40003800000 */
[----:B------:R-:W-:Y:S02]  /*0a00*/  LOP3.LUT R5, R7, 0x7fffffff, RZ, 0xc0, !PT ;  /* 0x7fffffff07057812 */ /* 0x000fe400078ec0ff */
[----:B------:R-:W-:Y:S02]  /*0a10*/  MOV R13, R7 ;  /* 0x00000007000d7202 */ /* 0x000fe40000000f00 */
[----:B------:R-:W-:Y:S01]  /*0a20*/  MOV R22, 0xa50 ;  /* 0x00000a5000167802 */ /* 0x000fe20000000f00 */
[----:B------:R-:W-:-:S07]  /*0a30*/  VIADD R5, R5, 0xfff00000 ;  /* 0xfff0000005057836 */ /* 0x000fce0000000000 */
[----:B------:R-:W-:Y:S05]  /*0a40*/  CALL.REL.NOINC `($__internal_0_$__cuda_sm20_dblrcp_rn_slowpath_v3) ;  /* 0x0000000400847944 */ /* 0x000fea0003c00000 */
[----:B------:R-:W-:Y:S01]  /*0a50*/  IMAD.MOV.U32 R14, RZ, RZ, R12 ;  /* 0x000000ffff0e7224 */ /* 0x000fe200078e000c */
[----:B------:R-:W-:-:S07]  /*0a60*/  MOV R15, R13 ;  /* 0x0000000d000f7202 */ /* 0x000fce0000000f00 */
.L_x_9:
[----:B------:R-:W-:Y:S05]  /*0a70*/  BSYNC.RECONVERGENT B0 ;  /* 0x0000000000007941 */ /* 0x000fea0003800200 */
.L_x_8:
[----:B------:R-:W0:Y:S02]  /*0a80*/  LDC R13, c[0x0][0x440] ;  /* 0x00011000ff0d7b82 */ /* 0x000e240000000800 */
        /* <DEDUP_REMOVED lines=16> */
[----:B------:R-:W-:Y:S02]  /*0b90*/  IADD3 R5, PT, PT, R5, -0x100000, RZ ;  /* 0xfff0000005057810 */ /* 0x000fe40007ffe0ff */
[----:B------:R-:W-:-:S07]  /*0ba0*/  MOV R22, 0xbc0 ;  /* 0x00000bc000167802 */ /* 0x000fce0000000f00 */
[----:B------:R-:W-:Y:S05]  /*0bb0*/  CALL.REL.NOINC `($__internal_0_$__cuda_sm20_dblrcp_rn_slowpath_v3) ;  /* 0x0000000400287944 */ /* 0x000fea0003c00000 */
[----:B------:R-:W-:Y:S01]  /*0bc0*/  IMAD.MOV.U32 R6, RZ, RZ, R12 ;  /* 0x000000ffff067224 */ /* 0x000fe200078e000c */
[----:B------:R-:W-:-:S07]  /*0bd0*/  MOV R7, R13 ;  /* 0x0000000d00077202 */ /* 0x000fce0000000f00 */
.L_x_11:
[----:B------:R-:W-:Y:S05]  /*0be0*/  BSYNC.RECONVERGENT B0 ;  /* 0x0000000000007941 */ /* 0x000fea0003800200 */
.L_x_10:
[----:B------:R-:W0:Y:S01]  /*0bf0*/  LDCU.64 UR6, c[0x0][0x3a0] ;  /* 0x00007400ff0677ac */ /* 0x000e220008000a00 */
[----:B------:R-:W1:Y:S01]  /*0c00*/  LDC.64 R8, c[0x0][0x398] ;  /* 0x0000e600ff087b82 */ /* 0x000e620000000a00 */
[----:B------:R-:W2:Y:S04]  /*0c10*/  LDG.E R5, desc[UR4][R10.64+0x8] ;  /* 0x000008040a057981 */ /* 0x000ea8000c1e1900 */
[----:B------:R-:W3:Y:S03]  /*0c20*/  LDG.E R19, desc[UR4][R10.64] ;  /* 0x000000040a137981 */ /* 0x000ee6000c1e1900 */
[----:B------:R-:W4:Y:S08]  /*0c30*/  LDC R23, c[0x0][0x440] ;  /* 0x00011000ff177b82 */ /* 0x000f300000000800 */
[----:B------:R-:W4:Y:S01]  /*0c40*/  LDC.64 R12, c[0x0][0x388] ;  /* 0x0000e200ff0c7b82 */ /* 0x000f220000000a00 */
[----:B0-----:R-:W-:-:S02]  /*0c50*/  IADD3 R26, P0, PT, R0, UR6, RZ ;  /* 0x00000006001a7c10 */ /* 0x001fc4000ff1e0ff */
[----:B------:R0:W3:Y:S02]  /*0c60*/  LDG.E R0, desc[UR4][R10.64+0x4] ;  /* 0x000004040a007981 */ /* 0x0000e4000c1e1900 */
[----:B------:R-:W-:-:S05]  /*0c70*/  IADD3.X R27, PT, PT, R2, UR7, RZ, P0, !PT ;  /* 0x00000007021b7c10 */ /* 0x000fca00087fe4ff */
[----:B------:R-:W2:Y:S01]  /*0c80*/  LDG.E R18, desc[UR4][R26.64+-0x4] ;  /* 0xfffffc041a127981 */ /* 0x000ea2000c1e1900 */
[----:B-1----:R-:W-:-:S04]  /*0c90*/  IMAD.WIDE R16, R4, 0x4, R8 ;  /* 0x0000000404107825 */ /* 0x002fc800078e0208 */
[----:B------:R-:W-:-:S04]  /*0ca0*/  IMAD.WIDE R24, R25, 0x4, R8 ;  /* 0x0000000419187825 */ /* 0x000fc800078e0208 */
[----:B----4-:R-:W-:Y:S02]  /*0cb0*/  IMAD.WIDE R22, R23, 0x4, R16 ;  /* 0x0000000417167825 */ /* 0x010fe400078e0210 */
[----:B------:R-:W4:Y:S02]  /*0cc0*/  LDG.E R17, desc[UR4][R16.64] ;  /* 0x0000000410117981 */ /* 0x000f24000c1e1900 */
[C---:B------:R-:W-:Y:S02]  /*0cd0*/  IMAD.WIDE R20, R3.reuse, 0x4, R8 ;  /* 0x0000000403147825 */ /* 0x040fe400078e0208 */
[----:B------:R-:W4:Y:S04]  /*0ce0*/  LDG.E R8, desc[UR4][R24.64] ;  /* 0x0000000418087981 */ /* 0x000f28000c1e1900 */
[----:B------:R-:W4:Y:S04]  /*0cf0*/  LDG.E R9, desc[UR4][R22.64] ;  /* 0x0000000416097981 */ /* 0x000f28000c1e1900 */
[----:B------:R-:W4:Y:S01]  /*0d00*/  LDG.E R20, desc[UR4][R20.64] ;  /* 0x0000000414147981 */ /* 0x000f22000c1e1900 */
[----:B------:R-:W-:-:S02]  /*0d10*/  IMAD.WIDE R2, R3, 0x4, R12 ;  /* 0x0000000403027825 */ /* 0x000fc400078e020c */
[----:B------:R-:W1:Y:S03]  /*0d20*/  LDC R12, c[0x0][0x44c] ;  /* 0x00011300ff0c7b82 */ /* 0x000e660000000800 */
[----:B------:R0:W5:Y:S01]  /*0d30*/  LDG.E R4, desc[UR4][R2.64] ;  /* 0x0000000402047981 */ /* 0x000162000c1e1900 */
[----:B------:R-:W-:Y:S01]  /*0d40*/  DADD R6, R6, R14 ;  /* 0x0000000006067229 */ /* 0x000fe2000000000e */
[----:B-1----:R-:W0:Y:S07]  /*0d50*/  MUFU.RCP R13, R12 ;  /* 0x0000000c000d7308 */ /* 0x002e2e0000001000 */
[----:B------:R-:W-:Y:S01]  /*0d60*/  DMUL R6, R6, 0.5 ;  /* 0x3fe0000006067828 */ /* 0x000fe20000000000 */
[----:B------:R-:W-:Y:S01]  /*0d70*/  BSSY.RECONVERGENT B0, `(.L_x_12) ;  /* 0x0000017000007945 */ /* 0x000fe20003800200 */
[----:B0-----:R-:W-:Y:S01]  /*0d80*/  FFMA R10, R13, -R12, 1 ;  /* 0x3f8000000d0a7423 */ /* 0x001fe2000000080c */
[----:B---3--:R-:W-:Y:S01]  /*0d90*/  FADD R0, R0, -R19 ;  /* 0x8000001300007221 */ /* 0x008fe20000000000 */
[----:B--2---:R-:W-:-:S04]  /*0da0*/  FADD R18, R5, -R18 ;  /* 0x8000001205127221 */ /* 0x004fc80000000000 */
[----:B------:R-:W-:-:S04]  /*0db0*/  FMUL R11, R18, 0.041666667908430099487 ;  /* 0x3d2aaaab120b7820 */ /* 0x000fc80000400000 */
[----:B------:R-:W-:-:S04]  /*0dc0*/  FFMA R11, R0, 1.125, -R11 ;  /* 0x3f900000000b7823 */ /* 0x000fc8000000080b */
[----:B------:R-:W0:Y:S01]  /*0dd0*/  FCHK P0, R11, R12 ;  /* 0x0000000c0b007302 */ /* 0x000e220000000000 */
[----:B------:R-:W-:-:S04]  /*0de0*/  FFMA R0, R13, R10, R13 ;  /* 0x0000000a0d007223 */ /* 0x000fc8000000000d */
[----:B------:R-:W-:Y:S01]  /*0df0*/  FFMA R13, R0, R11, RZ ;  /* 0x0000000b000d7223 */ /* 0x000fe200000000ff */
[----:B----4-:R-:W-:Y:S02]  /*0e00*/  FADD R8, R9, -R8 ;  /* 0x8000000809087221 */ /* 0x010fe40000000000 */
[----:B------:R1:W2:Y:S01]  /*0e10*/  F2F.F32.F64 R5, R6 ;  /* 0x0000000600057310 */ /* 0x0002a20000301000 */
[----:B------:R-:W-:Y:S01]  /*0e20*/  FADD R9, R17, -R20 ;  /* 0x8000001411097221 */ /* 0x000fe20000000000 */
[----:B------:R-:W-:Y:S01]  /*0e30*/  FMUL R8, R8, 0.041666667908430099487 ;  /* 0x3d2aaaab08087820 */ /* 0x000fe20000400000 */
[----:B-1----:R-:W-:-:S03]  /*0e40*/  FFMA R6, R13, -R12, R11 ;  /* 0x8000000c0d067223 */ /* 0x002fc6000000000b */
[----:B------:R-:W-:Y:S01]  /*0e50*/  FFMA R9, R9, 1.125, -R8 ;  /* 0x3f90000009097823 */ /* 0x000fe20000000808 */
[----:B------:R-:W-:Y:S01]  /*0e60*/  FFMA R8, R0, R6, R13 ;  /* 0x0000000600087223 */ /* 0x000fe2000000000d */
[----:B0-2---:R-:W-:Y:S06]  /*0e70*/  @!P0 BRA `(.L_x_13) ;  /* 0x0000000000188947 */ /* 0x005fec0003800000 */
[----:B------:R-:W0:Y:S01]  /*0e80*/  LDCU UR6, c[0x0][0x44c] ;  /* 0x00008980ff0677ac */ /* 0x000e220008000800 */
[----:B------:R-:W-:Y:S01]  /*0e90*/  IMAD.MOV.U32 R6, RZ, RZ, R11 ;  /* 0x000000ffff067224 */ /* 0x000fe200078e000b */
[----:B------:R-:W-:Y:S02]  /*0ea0*/  MOV R14, 0xed0 ;  /* 0x00000ed0000e7802 */ /* 0x000fe40000000f00 */
[----:B0-----:R-:W-:-:S07]  /*0eb0*/  MOV R7, UR6 ;  /* 0x0000000600077c02 */ /* 0x001fce0008000f00 */
[----:B-----5:R-:W-:Y:S05]  /*0ec0*/  CALL.REL.NOINC `($__internal_1_$__cuda_sm3x_div_rn_noftz_f32_slowpath) ;  /* 0x0000000400087944 */ /* 0x020fea0003c00000 */
[----:B------:R-:W-:-:S07]  /*0ed0*/  IMAD.MOV.U32 R8, RZ, RZ, R6 ;  /* 0x000000ffff087224 */ /* 0x000fce00078e0006 */
.L_x_13:
[----:B------:R-:W-:Y:S05]  /*0ee0*/  BSYNC.RECONVERGENT B0 ;  /* 0x0000000000007941 */ /* 0x000fea0003800200 */
.L_x_12:
        /* <DEDUP_REMOVED lines=15> */
[----:B------:R-:W-:-:S07]  /*0fe0*/  MOV R7, R6 ;  /* 0x0000000600077202 */ /* 0x000fce0000000f00 */
.L_x_15:
[----:B------:R-:W-:Y:S05]  /*0ff0*/  BSYNC.RECONVERGENT B0 ;  /* 0x0000000000007941 */ /* 0x000fea0003800200 */
.L_x_14:
[----:B------:R-:W0:Y:S01]  /*1000*/  LDCU UR6, c[0x0][0x448] ;  /* 0x00008900ff0677ac */ /* 0x000e220008000800 */
[----:B------:R-:W-:-:S04]  /*1010*/  FADD R8, R7, R8 ;  /* 0x0000000807087221 */ /* 0x000fc80000000000 */
[----:B------:R-:W-:-:S04]  /*1020*/  FMUL R5, R5, R8 ;  /* 0x0000000805057220 */ /* 0x000fc80000400000 */
[----:B0----5:R-:W-:-:S05]  /*1030*/  FFMA R5, -R5, UR6, R4 ;  /* 0x0000000605057c23 */ /* 0x021fca0008000104 */
[----:B------:R-:W-:Y:S01]  /*1040*/  STG.E desc[UR4][R2.64], R5 ;  /* 0x0000000502007986 */ /* 0x000fe2000c101904 */
[----:B------:R-:W-:Y:S05]  /*1050*/  EXIT ;  /* 0x000000000000794d */ /* 0x000fea0003800000 */
        .weak           $__internal_0_$__cuda_sm20_dblrcp_rn_slowpath_v3
        .type           $__internal_0_$__cuda_sm20_dblrcp_rn_slowpath_v3,@function
        .size           $__internal_0_$__cuda_sm20_dblrcp_rn_slowpath_v3,($__internal_1_$__cuda_sm3x_div_rn_noftz_f32_slowpath - $__internal_0_$__cuda_sm20_dblrcp_rn_slowpath_v3)
$__internal_0_$__cuda_sm20_dblrcp_rn_slowpath_v3:
[----:B------:R-:W-:Y:S01]  /*1060*/  IMAD.MOV.U32 R7, RZ, RZ, R13 ;  /* 0x000000ffff077224 */ /* 0x000fe200078e000d */
[----:B------:R-:W-:Y:S05]  /*1070*/  BSSY.RECONVERGENT B1, `(.L_x_16) ;  /* 0x0000025000017945 */ /* 0x000fea0003800200 */
[----:B------:R-:W-:-:S14]  /*1080*/  DSETP.GTU.AND P0, PT, |R6|, +INF , PT ;  /* 0x7ff000000600742a */ /* 0x000fdc0003f0c200 */
[----:B------:R-:W-:Y:S05]  /*1090*/  @P0 BRA `(.L_x_17) ;  /* 0x0000000000800947 */ /* 0x000fea0003800000 */
[----:B------:R-:W-:-:S04]  /*10a0*/  LOP3.LUT R16, R13, 0x7fffffff, RZ, 0xc0, !PT ;  /* 0x7fffffff0d107812 */ /* 0x000fc800078ec0ff */
[----:B------:R-:W-:-:S04]  /*10b0*/  IADD3 R12, PT, PT, R16, -0x1, RZ ;  /* 0xffffffff100c7810 */ /* 0x000fc80007ffe0ff */
[----:B------:R-:W-:-:S13]  /*10c0*/  ISETP.GE.U32.AND P0, PT, R12, 0x7fefffff, PT ;  /* 0x7fefffff0c00780c */ /* 0x000fda0003f06070 */
[----:B------:R-:W-:Y:S01]  /*10d0*/  @P0 LOP3.LUT R13, R7, 0x7ff00000, RZ, 0x3c, !PT ;  /* 0x7ff00000070d0812 */ /* 0x000fe200078e3cff */
[----:B------:R-:W-:Y:S01]  /*10e0*/  @P0 IMAD.MOV.U32 R12, RZ, RZ, RZ ;  /* 0x000000ffff0c0224 */ /* 0x000fe200078e00ff */
[----:B------:R-:W-:Y:S06]  /*10f0*/  @P0 BRA `(.L_x_18) ;  /* 0x0000000000700947 */ /* 0x000fec0003800000 */
[----:B------:R-:W-:-:S13]  /*1100*/  ISETP.GE.U32.AND P0, PT, R16, 0x1000001, PT ;  /* 0x010000011000780c */ /* 0x000fda0003f06070 */
[----:B------:R-:W-:Y:S05]  /*1110*/  @!P0 BRA `(.L_x_19) ;  /* 0x0000000000388947 */ /* 0x000fea0003800000 */
[----:B------:R-:W-:Y:S01]  /*1120*/  IADD3 R13, PT, PT, R7, -0x3fe00000, RZ ;  /* 0xc0200000070d7810 */ /* 0x000fe20007ffe0ff */
[----:B------:R-:W-:Y:S01]  /*1130*/  IMAD.MOV.U32 R12, RZ, RZ, R6 ;  /* 0x000000ffff0c7224 */ /* 0x000fe200078e0006 */
[----:B------:R-:W-:Y:S02]  /*1140*/  MOV R16, R5 ;  /* 0x0000000500107202 */ /* 0x000fe40000000f00 */
[----:B------:R-:W0:Y:S04]  /*1150*/  MUFU.RCP64H R17, R13 ;  /* 0x0000000d00117308 */ /* 0x000e280000001800 */
[----:B0-----:R-:W-:-:S08]  /*1160*/  DFMA R20, -R12, R16, 1 ;  /* 0x3ff000000c14742b */ /* 0x001fd00000000110 */
[----:B------:R-:W-:-:S08]  /*1170*/  DFMA R20, R20, R20, R20 ;  /* 0x000000141414722b */ /* 0x000fd00000000014 */
[----:B------:R-:W-:-:S08]  /*1180*/  DFMA R20, R16, R20, R16 ;  /* 0x000000141014722b */ /* 0x000fd00000000010 */
[----:B------:R-:W-:-:S08]  /*1190*/  DFMA R16, -R12, R20, 1 ;  /* 0x3ff000000c10742b */ /* 0x000fd00000000114 */
[----:B------:R-:W-:-:S08]  /*11a0*/  DFMA R16, R20, R16, R20 ;  /* 0x000000101410722b */ /* 0x000fd00000000014 */
[----:B------:R-:W-:-:S08]  /*11b0*/  DMUL R16, R16, 2.2250738585072013831e-308 ;  /* 0x0010000010107828 */ /* 0x000fd00000000000 */
[----:B------:R-:W-:-:S08]  /*11c0*/  DFMA R6, -R6, R16, 1 ;  /* 0x3ff000000606742b */ /* 0x000fd00000000110 */
[----:B------:R-:W-:-:S08]  /*11d0*/  DFMA R6, R6, R6, R6 ;  /* 0x000000060606722b */ /* 0x000fd00000000006 */
[----:B------:R-:W-:Y:S01]  /*11e0*/  DFMA R12, R16, R6, R16 ;  /* 0x00000006100c722b */ /* 0x000fe20000000010 */
[----:B------:R-:W-:Y:S10]  /*11f0*/  BRA `(.L_x_18) ;  /* 0x0000000000307947 */ /* 0x000ff40003800000 */
.L_x_19:
[----:B------:R-:W-:Y:S01]  /*1200*/  DMUL R16, R6, 8.11296384146066816958e+31 ;  /* 0x4690000006107828 */ /* 0x000fe20000000000 */
[----:B------:R-:W-:-:S05]  /*1210*/  IMAD.MOV.U32 R6, RZ, RZ, R5 ;  /* 0x000000ffff067224 */ /* 0x000fca00078e0005 */
[----:B------:R-:W0:Y:S02]  /*1220*/  MUFU.RCP64H R7, R17 ;  /* 0x0000001100077308 */ /* 0x000e240000001800 */
[----:B0-----:R-:W-:-:S08]  /*1230*/  DFMA R12, -R16, R6, 1 ;  /* 0x3ff00000100c742b */ /* 0x001fd00000000106 */
[----:B------:R-:W-:-:S08]  /*1240*/  DFMA R12, R12, R12, R12 ;  /* 0x0000000c0c0c722b */ /* 0x000fd0000000000c */
[----:B------:R-:W-:-:S08]  /*1250*/  DFMA R12, R6, R12, R6 ;  /* 0x0000000c060c722b */ /* 0x000fd00000000006 */
[----:B------:R-:W-:-:S08]  /*1260*/  DFMA R6, -R16, R12, 1 ;  /* 0x3ff000001006742b */ /* 0x000fd0000000010c */
[----:B------:R-:W-:-:S08]  /*1270*/  DFMA R6, R12, R6, R12 ;  /* 0x000000060c06722b */ /* 0x000fd0000000000c */
[----:B------:R-:W-:Y:S01]  /*1280*/  DMUL R12, R6, 8.11296384146066816958e+31 ;  /* 0x46900000060c7828 */ /* 0x000fe20000000000 */
[----:B------:R-:W-:Y:S10]  /*1290*/  BRA `(.L_x_18) ;  /* 0x0000000000087947 */ /* 0x000ff40003800000 */
.L_x_17:
[----:B------:R-:W-:Y:S02]  /*12a0*/  LOP3.LUT R13, R7, 0x80000, RZ, 0xfc, !PT ;  /* 0x00080000070d7812 */ /* 0x000fe400078efcff */
[----:B------:R-:W-:-:S07]  /*12b0*/  MOV R12, R6 ;  /* 0x00000006000c7202 */ /* 0x000fce0000000f00 */
.L_x_18:
[----:B------:R-:W-:Y:S05]  /*12c0*/  BSYNC.RECONVERGENT B1 ;  /* 0x0000000000017941 */ /* 0x000fea0003800200 */
.L_x_16:
[----:B------:R-:W-:-:S04]  /*12d0*/  IMAD.MOV.U32 R23, RZ, RZ, 0x0 ;  /* 0x00000000ff177424 */ /* 0x000fc800078e00ff */
[----:B------:R-:W-:Y:S05]  /*12e0*/  RET.REL.NODEC R22 `(_Z20update_velocity_gl_bPfS_S_S_S_S_S_S_S_S_S_S_S_S_S_S_S_S_S_S_S_S_S_S_iifffii) ;  /* 0xffffffec16447950 */ /* 0x000fea0003c3ffff */
        .weak           $__internal_1_$__cuda_sm3x_div_rn_noftz_f32_slowpath
        .type           $__internal_1_$__cuda_sm3x_div_rn_noftz_f32_slowpath,@function
        .size           $__internal_1_$__cuda_sm3x_div_rn_noftz_f32_slowpath,(.L_x_33 - $__internal_1_$__cuda_sm3x_div_rn_noftz_f32_slowpath)
$__internal_1_$__cuda_sm3x_div_rn_noftz_f32_slowpath:
[----:B------:R-:W-:Y:S01]  /*12f0*/  SHF.R.U32.HI R15, RZ, 0x17, R7 ;  /* 0x00000017ff0f7819 */ /* 0x000fe20000011607 */
[----:B------:R-:W-:Y:S01]  /*1300*/  BSSY.RECONVERGENT B1, `(.L_x_20) ;  /* 0x0000063000017945 */ /* 0x000fe20003800200 */
[----:B------:R-:W-:Y:S02]  /*1310*/  SHF.R.U32.HI R20, RZ, 0x17, R6 ;  /* 0x00000017ff147819 */ /* 0x000fe40000011606 */
[----:B------:R-:W-:Y:S02]  /*1320*/  LOP3.LUT R15, R15, 0xff, RZ, 0xc0, !PT ;  /* 0x000000ff0f0f7812 */ /* 0x000fe400078ec0ff */
[----:B------:R-:W-:Y:S02]  /*1330*/  LOP3.LUT R20, R20, 0xff, RZ, 0xc0, !PT ;  /* 0x000000ff14147812 */ /* 0x000fe400078ec0ff */
[----:B------:R-:W-:-:S03]  /*1340*/  IADD3 R18, PT, PT, R15, -0x1, RZ ;  /* 0xffffffff0f127810 */ /* 0x000fc60007ffe0ff */
[----:B------:R-:W-:Y:S01]  /*1350*/  VIADD R19, R20, 0xffffffff ;  /* 0xffffffff14137836 */ /* 0x000fe20000000000 */
[----:B------:R-:W-:-:S04]  /*1360*/  ISETP.GT.U32.AND P0, PT, R18, 0xfd, PT ;  /* 0x000000fd1200780c */ /* 0x000fc80003f04070 */
[----:B------:R-:W-:-:S13]  /*1370*/  ISETP.GT.U32.OR P0, PT, R19, 0xfd, P0 ;  /* 0x000000fd1300780c */ /* 0x000fda0000704470 */
[----:B------:R-:W-:Y:S01]  /*1380*/  @!P0 MOV R18, RZ ;  /* 0x000000ff00128202 */ /* 0x000fe20000000f00 */
[----:B------:R-:W-:Y:S06]  /*1390*/  @!P0 BRA `(.L_x_21) ;  /* 0x0000000000608947 */ /* 0x000fec0003800000 */
[----:B------:R-:W-:Y:S02]  /*13a0*/  FSETP.GTU.FTZ.AND P0, PT, |R6|, +INF , PT ;  /* 0x7f8000000600780b */ /* 0x000fe40003f1c200 */
[----:B------:R-:W-:-:S04]  /*13b0*/  FSETP.GTU.FTZ.AND P1, PT, |R7|, +INF , PT ;  /* 0x7f8000000700780b */ /* 0x000fc80003f3c200 */
[----:B------:R-:W-:-:S13]  /*13c0*/  PLOP3.LUT P0, PT, P0, P1, PT, 0xf8, 0x8f ;  /* 0x00000000008f781c */ /* 0x000fda0000703f70 */
[----:B------:R-:W-:Y:S05]  /*13d0*/  @P0 BRA `(.L_x_22) ;  /* 0x0000000400500947 */ /* 0x000fea0003800000 */
[----:B------:R-:W-:-:S13]  /*13e0*/  LOP3.LUT P0, RZ, R7, 0x7fffffff, R6, 0xc8, !PT ;  /* 0x7fffffff07ff7812 */ /* 0x000fda000780c806 */
[----:B------:R-:W-:Y:S05]  /*13f0*/  @!P0 BRA `(.L_x_23) ;  /* 0x0000000400408947 */ /* 0x000fea0003800000 */
[C---:B------:R-:W-:Y:S02]  /*1400*/  FSETP.NEU.FTZ.AND P2, PT, |R6|.reuse, +INF , PT ;  /* 0x7f8000000600780b */ /* 0x040fe40003f5d200 */
[----:B------:R-:W-:Y:S02]  /*1410*/  FSETP.NEU.FTZ.AND P1, PT, |R7|, +INF , PT ;  /* 0x7f8000000700780b */ /* 0x000fe40003f3d200 */
[----:B------:R-:W-:-:S11]  /*1420*/  FSETP.NEU.FTZ.AND P0, PT, |R6|, +INF , PT ;  /* 0x7f8000000600780b */ /* 0x000fd60003f1d200 */
[----:B------:R-:W-:Y:S05]  /*1430*/  @!P1 BRA !P2, `(.L_x_23) ;  /* 0x0000000400309947 */ /* 0x000fea0005000000 */
[----:B------:R-:W-:-:S04]  /*1440*/  LOP3.LUT P2, RZ, R6, 0x7fffffff, RZ, 0xc0, !PT ;  /* 0x7fffffff06ff7812 */ /* 0x000fc8000784c0ff */
[----:B------:R-:W-:-:S13]  /*1450*/  PLOP3.LUT P1, PT, P1, P2, PT, 0x2f, 0xf2 ;  /* 0x0000000000f2781c */ /* 0x000fda0000f24577 */
[----:B------:R-:W-:Y:S05]  /*1460*/  @P1 BRA `(.L_x_24) ;  /* 0x00000004001c1947 */ /* 0x000fea0003800000 */
[----:B------:R-:W-:-:S04]  /*1470*/  LOP3.LUT P1, RZ, R7, 0x7fffffff, RZ, 0xc0, !PT ;  /* 0x7fffffff07ff7812 */ /* 0x000fc8000782c0ff */
[----:B------:R-:W-:-:S13]  /*1480*/  PLOP3.LUT P0, PT, P0, P1, PT, 0x2f, 0xf2 ;  /* 0x0000000000f2781c */ /* 0x000fda0000702577 */
[----:B------:R-:W-:Y:S05]  /*1490*/  @P0 BRA `(.L_x_25) ;  /* 0x0000000400040947 */ /* 0x000fea0003800000 */
[----:B------:R-:W-:Y:S01]  /*14a0*/  ISETP.GE.AND P0, PT, R19, RZ, PT ;  /* 0x000000ff1300720c */ /* 0x000fe20003f06270 */
[----:B------:R-:W-:-:S05]  /*14b0*/  VIADD R18, R15, 0xffffffff ;  /* 0xffffffff0f127836 */ /* 0x000fca0000000000 */
[----:B------:R-:W-:-:S07]  /*14c0*/  ISETP.GE.AND P1, PT, R18, RZ, PT ;  /* 0x000000ff1200720c */ /* 0x000fce0003f26270 */
[----:B------:R-:W-:Y:S01]  /*14d0*/  @P0 MOV R18, RZ ;  /* 0x000000ff00120202 */ /* 0x000fe20000000f00 */
[----:B------:R-:W-:Y:S02]  /*14e0*/  @!P0 IMAD.MOV.U32 R18, RZ, RZ, -0x40 ;  /* 0xffffffc0ff128424 */ /* 0x000fe400078e00ff */
[----:B------:R-:W-:-:S03]  /*14f0*/  @!P0 FFMA R6, R6, 1.84467440737095516160e+19, RZ ;  /* 0x5f80000006068823 */ /* 0x000fc600000000ff */
[----:B------:R-:W-:Y:S01]  /*1500*/  @!P1 FFMA R7, R7, 1.84467440737095516160e+19, RZ ;  /* 0x5f80000007079823 */ /* 0x000fe200000000ff */
[----:B------:R-:W-:-:S07]  /*1510*/  @!P1 IADD3 R18, PT, PT, R18, 0x40, RZ ;  /* 0x0000004012129810 */ /* 0x000fce0007ffe0ff */
.L_x_21:
[----:B------:R-:W-:Y:S01]  /*1520*/  LEA R22, R15, 0xc0800000, 0x17 ;  /* 0xc08000000f167811 */ /* 0x000fe200078eb8ff */
[----:B------:R-:W-:Y:S01]  /*1530*/  BSSY.RECONVERGENT B2, `(.L_x_26) ;  /* 0x0000036000027945 */ /* 0x000fe20003800200 */
[----:B------:R-:W-:-:S03]  /*1540*/  IADD3 R20, PT, PT, R20, -0x7f, RZ ;  /* 0xffffff8114147810 */ /* 0x000fc60007ffe0ff */
[----:B------:R-:W-:Y:S02]  /*1550*/  IMAD.IADD R23, R7, 0x1, -R22 ;  /* 0x0000000107177824 */ /* 0x000fe400078e0a16 */
[----:B------:R-:W-:Y:S02]  /*1560*/  IMAD R6, R20, -0x800000, R6 ;  /* 0xff80000014067824 */ /* 0x000fe400078e0206 */
[----:B------:R-:W0:Y:S01]  /*1570*/  MUFU.RCP R22, R23 ;  /* 0x0000001700167308 */ /* 0x000e220000001000 */
[----:B------:R-:W-:-:S04]  /*1580*/  FADD.FTZ R7, -R23, -RZ ;  /* 0x800000ff17077221 */ /* 0x000fc80000010100 */
[----:B0-----:R-:W-:-:S04]  /*1590*/  FFMA R19, R22, R7, 1 ;  /* 0x3f80000016137423 */ /* 0x001fc80000000007 */
[----:B------:R-:W-:-:S04]  /*15a0*/  FFMA R19, R22, R19, R22 ;  /* 0x0000001316137223 */ /* 0x000fc80000000016 */
[----:B------:R-:W-:-:S04]  /*15b0*/  FFMA R22, R6, R19, RZ ;  /* 0x0000001306167223 */ /* 0x000fc800000000ff */
[----:B------:R-:W-:-:S04]  /*15c0*/  FFMA R21, R7, R22, R6 ;  /* 0x0000001607157223 */ /* 0x000fc80000000006 */
[----:B------:R-:W-:Y:S01]  /*15d0*/  FFMA R22, R19, R21, R22 ;  /* 0x0000001513167223 */ /* 0x000fe20000000016 */
[----:B------:R-:W-:-:S03]  /*15e0*/  IADD3 R21, PT, PT, R20, 0x7f, -R15 ;  /* 0x0000007f14157810 */ /* 0x000fc60007ffe80f */
[----:B------:R-:W-:Y:S02]  /*15f0*/  FFMA R7, R7, R22, R6 ;  /* 0x0000001607077223 */ /* 0x000fe40000000006 */
[----:B------:R-:W-:Y:S02]  /*1600*/  IMAD.IADD R21, R21, 0x1, R18 ;  /* 0x0000000115157824 */ /* 0x000fe400078e0212 */
[----:B------:R-:W-:-:S05]  /*1610*/  FFMA R6, R19, R7, R22 ;  /* 0x0000000713067223 */ /* 0x000fca0000000016 */
[----:B------:R-:W-:-:S04]  /*1620*/  SHF.R.U32.HI R15, RZ, 0x17, R6 ;  /* 0x00000017ff0f7819 */ /* 0x000fc80000011606 */
[----:B------:R-:W-:-:S04]  /*1630*/  LOP3.LUT R18, R15, 0xff, RZ, 0xc0, !PT ;  /* 0x000000ff0f127812 */ /* 0x000fc800078ec0ff */
[----:B------:R-:W-:-:S05]  /*1640*/  IADD3 R15, PT, PT, R18, R21, RZ ;  /* 0x00000015120f7210 */ /* 0x000fca0007ffe0ff */
[----:B------:R-:W-:-:S05]  /*1650*/  VIADD R18, R15, 0xffffffff ;  /* 0xffffffff0f127836 */ /* 0x000fca0000000000 */
[----:B------:R-:W-:-:S13]  /*1660*/  ISETP.GE.U32.AND P0, PT, R18, 0xfe, PT ;  /* 0x000000fe1200780c */ /* 0x000fda0003f06070 */
[----:B------:R-:W-:Y:S05]  /*1670*/  @!P0 BRA `(.L_x_27) ;  /* 0x0000000000808947 */ /* 0x000fea0003800000 */
[----:B------:R-:W-:-:S13]  /*1680*/  ISETP.GT.AND P0, PT, R15, 0xfe, PT ;  /* 0x000000fe0f00780c */ /* 0x000fda0003f04270 */
[----:B------:R-:W-:Y:S05]  /*1690*/  @P0 BRA `(.L_x_28) ;  /* 0x00000000006c0947 */ /* 0x000fea0003800000 */
[----:B------:R-:W-:-:S13]  /*16a0*/  ISETP.GE.AND P0, PT, R15, 0x1, PT ;  /* 0x000000010f00780c */ /* 0x000fda0003f06270 */
[----:B------:R-:W-:Y:S05]  /*16b0*/  @P0 BRA `(.L_x_29) ;  /* 0x0000000000740947 */ /* 0x000fea0003800000 */
[----:B------:R-:W-:Y:S02]  /*16c0*/  ISETP.GE.AND P0, PT, R15, -0x18, PT ;  /* 0xffffffe80f00780c */ /* 0x000fe40003f06270 */
[----:B------:R-:W-:-:S11]  /*16d0*/  LOP3.LUT R6, R6, 0x80000000, RZ, 0xc0, !PT ;  /* 0x8000000006067812 */ /* 0x000fd600078ec0ff */
[----:B------:R-:W-:Y:S05]  /*16e0*/  @!P0 BRA `(.L_x_29) ;  /* 0x0000000000688947 */ /* 0x000fea0003800000 */
[CCC-:B------:R-:W-:Y:S01]  /*16f0*/  FFMA.RZ R18, R19.reuse, R7.reuse, R22.reuse ;  /* 0x0000000713127223 */ /* 0x1c0fe2000000c016 */
[CCC-:B------:R-:W-:Y:S01]  /*1700*/  FFMA.RP R20, R19.reuse, R7.reuse, R22.reuse ;  /* 0x0000000713147223 */ /* 0x1c0fe20000008016 */
[----:B------:R-:W-:Y:S01]  /*1710*/  FFMA.RM R7, R19, R7, R22 ;  /* 0x0000000713077223 */ /* 0x000fe20000004016 */
[C---:B------:R-:W-:Y:S02]  /*1720*/  IADD3 R19, PT, PT, R15.reuse, 0x20, RZ ;  /* 0x000000200f137810 */ /* 0x040fe40007ffe0ff */
[----:B------:R-:W-:Y:S02]  /*1730*/  LOP3.LUT R18, R18, 0x7fffff, RZ, 0xc0, !PT ;  /* 0x007fffff12127812 */ /* 0x000fe400078ec0ff */
[C---:B------:R-:W-:Y:S02]  /*1740*/  ISETP.NE.AND P2, PT, R15.reuse, RZ, PT ;  /* 0x000000ff0f00720c */ /* 0x040fe40003f45270 */
[----:B------:R-:W-:Y:S02]  /*1750*/  LOP3.LUT R18, R18, 0x800000, RZ, 0xfc, !PT ;  /* 0x0080000012127812 */ /* 0x000fe400078efcff */
[----:B------:R-:W-:Y:S01]  /*1760*/  ISETP.NE.AND P1, PT, R15, RZ, PT ;  /* 0x000000ff0f00720c */ /* 0x000fe20003f25270 */
[----:B------:R-:W-:Y:S01]  /*1770*/  IMAD.MOV R15, RZ, RZ, -R15 ;  /* 0x000000ffff0f7224 */ /* 0x000fe200078e0a0f */
[----:B------:R-:W-:-:S02]  /*1780*/  SHF.L.U32 R19, R18, R19, RZ ;  /* 0x0000001312137219 */ /* 0x000fc400000006ff */
[----:B------:R-:W-:Y:S02]  /*1790*/  FSETP.NEU.FTZ.AND P0, PT, R20, R7, PT ;  /* 0x000000071400720b */ /* 0x000fe40003f1d000 */
[----:B------:R-:W-:Y:S02]  /*17a0*/  SEL R7, R15, RZ, P2 ;  /* 0x000000ff0f077207 */ /* 0x000fe40001000000 */
[----:B------:R-:W-:Y:S02]  /*17b0*/  ISETP.NE.AND P1, PT, R19, RZ, P1 ;  /* 0x000000ff1300720c */ /* 0x000fe40000f25270 */
[----:B------:R-:W-:Y:S02]  /*17c0*/  SHF.R.U32.HI R7, RZ, R7, R18 ;  /* 0x00000007ff077219 */ /* 0x000fe40000011612 */
[----:B------:R-:W-:Y:S02]  /*17d0*/  PLOP3.LUT P0, PT, P0, P1, PT, 0xf8, 0x8f ;  /* 0x00000000008f781c */ /* 0x000fe40000703f70 */
[----:B------:R-:W-:-:S02]  /*17e0*/  SHF.R.U32.HI R18, RZ, 0x1, R7 ;  /* 0x00000001ff127819 */ /* 0x000fc40000011607 */
[----:B------:R-:W-:-:S04]  /*17f0*/  SEL R15, RZ, 0x1, !P0 ;  /* 0x00000001ff0f7807 */ /* 0x000fc80004000000 */
[----:B------:R-:W-:-:S04]  /*1800*/  LOP3.LUT R20, R15, 0x1, R18, 0xf8, !PT ;  /* 0x000000010f147812 */ /* 0x000fc800078ef812 */
[----:B------:R-:W-:-:S04]  /*1810*/  LOP3.LUT R7, R20, R7, RZ, 0xc0, !PT ;  /* 0x0000000714077212 */ /* 0x000fc800078ec0ff */
[----:B------:R-:W-:-:S04]  /*1820*/  IADD3 R7, PT, PT, R18, R7, RZ ;  /* 0x0000000712077210 */ /* 0x000fc80007ffe0ff */
[----:B------:R-:W-:Y:S01]  /*1830*/  LOP3.LUT R6, R7, R6, RZ, 0xfc, !PT ;  /* 0x0000000607067212 */ /* 0x000fe200078efcff */
[----:B------:R-:W-:Y:S06]  /*1840*/  BRA `(.L_x_29) ;  /* 0x0000000000107947 */ /* 0x000fec0003800000 */
.L_x_28:
[----:B------:R-:W-:-:S04]  /*1850*/  LOP3.LUT R6, R6, 0x80000000, RZ, 0xc0, !PT ;  /* 0x8000000006067812 */ /* 0x000fc800078ec0ff */
[----:B------:R-:W-:Y:S01]  /*1860*/  LOP3.LUT R6, R6, 0x7f800000, RZ, 0xfc, !PT ;  /* 0x7f80000006067812 */ /* 0x000fe200078efcff */
[----:B------:R-:W-:Y:S06]  /*1870*/  BRA `(.L_x_29) ;  /* 0x0000000000047947 */ /* 0x000fec0003800000 */
.L_x_27:
[----:B------:R-:W-:-:S07]  /*1880*/  IMAD R6, R21, 0x800000, R6 ;  /* 0x0080000015067824 */ /* 0x000fce00078e0206 */
.L_x_29:
[----:B------:R-:W-:Y:S05]  /*1890*/  BSYNC.RECONVERGENT B2 ;  /* 0x0000000000027941 */ /* 0x000fea0003800200 */
.L_x_26:
[----:B------:R-:W-:Y:S05]  /*18a0*/  BRA `(.L_x_30) ;  /* 0x0000000000207947 */ /* 0x000fea0003800000 */
.L_x_25:
[----:B------:R-:W-:-:S04]  /*18b0*/  LOP3.LUT R6, R7, 0x80000000, R6, 0x48, !PT ;  /* 0x8000000007067812 */ /* 0x000fc800078e4806 */
[----:B------:R-:W-:Y:S01]  /*18c0*/  LOP3.LUT R6, R6, 0x7f800000, RZ, 0xfc, !PT ;  /* 0x7f80000006067812 */ /* 0x000fe200078efcff */
[----:B------:R-:W-:Y:S06]  /*18d0*/  BRA `(.L_x_30) ;  /* 0x0000000000147947 */ /* 0x000fec0003800000 */
.L_x_24:
[----:B------:R-:W-:Y:S01]  /*18e0*/  LOP3.LUT R6, R7, 0x80000000, R6, 0x48, !PT ;  /* 0x8000000007067812 */ /* 0x000fe200078e4806 */
[----:B------:R-:W-:Y:S06]  /*18f0*/  BRA `(.L_x_30) ;  /* 0x00000000000c7947 */ /* 0x000fec0003800000 */
.L_x_23:
[----:B------:R-:W0:Y:S01]  /*1900*/  MUFU.RSQ R6, -QNAN ;  /* 0xffc0000000067908 */ /* 0x000e220000001400 */
[----:B------:R-:W-:Y:S05]  /*1910*/  BRA `(.L_x_30) ;  /* 0x0000000000047947 */ /* 0x000fea0003800000 */
.L_x_22:
[----:B------:R-:W-:-:S07]  /*1920*/  FADD.FTZ R6, R6, R7 ;  /* 0x0000000706067221 */ /* 0x000fce0000010000 */
.L_x_30:
[----:B------:R-:W-:Y:S05]  /*1930*/  BSYNC.RECONVERGENT B1 ;  /* 0x0000000000017941 */ /* 0x000fea0003800200 */
.L_x_20:
[----:B------:R-:W-:-:S04]  /*1940*/  HFMA2 R15, -RZ, RZ, 0, 0 ;  /* 0x00000000ff0f7431 */ /* 0x000fc800000001ff */
[----:B0-----:R-:W-:Y:S05]  /*1950*/  RET.REL.NODEC R14 `(_Z20update_velocity_gl_bPfS_S_S_S_S_S_S_S_S_S_S_S_S_S_S_S_S_S_S_S_S_S_S_iifffii) ;  /* 0xffffffe40ea87950 */ /* 0x001fea0003c3ffff */
.L_x_31:
[----:B------:R-:W-:-:S00]  /*1960*/  BRA `(.L_x_31) ;  /* 0xfffffffc00fc7947 */ /* 0x000fc0000383ffff */
[----:B------:R-:W-:-:S00]  /*1970*/  NOP ;  /* 0x0000000000007918 */ /* 0x000fc00000000000 */
        /* <DEDUP_REMOVED lines=8> */
.L_x_33:


//--------------------- .nv.shared.reserved.0     --------------------------
	.section	.nv.shared.reserved.0,"aw",@nobits
	.weak		__nv_reservedSMEM_offset_0_alias
	.size		__nv_reservedSMEM_offset_0_alias, 0, 64
	.other		__nv_reservedSMEM_offset_0_alias,@"STO_CUDA_RESERVED_SHARED STV_DEFAULT"
__nv_reservedSMEM_offset_0_alias:
	.zero		0
	.zero		64


//--------------------- .nv.constant0._Z20update_velocity_gl_bPfS_S_S_S_S_S_S_S_S_S_S_S_S_S_S_S_S_S_S_S_S_S_S_iifffii --------------------------
	.section	.nv.constant0._Z20update_velocity_gl_bPfS_S_S_S_S_S_S_S_S_S_S_S_S_S_S_S_S_S_S_S_S_S_S_iifffii,"a",@progbits
	.sectionflags	@""
	.align	4
.nv.constant0._Z20update_velocity_gl_bPfS_S_S_S_S_S_S_S_S_S_S_S_S_S_S_S_S_S_S_S_S_S_S_iifffii:
	.zero		1116


//--------------------- SYMBOLS --------------------------

	.type		.nv.reservedSmem.offset0,@object
	.size		.nv.reservedSmem.offset0,0x4
